def attn_fwd(
    Q,
    K,
    V,
    Out,
    Lse,
    sm_scale,
    stride_qz,
    stride_qh,
    stride_qm,
    stride_qk,
    stride_kz,
    stride_kh,
    stride_kn,
    stride_kk,
    stride_vz,
    stride_vh,
    stride_vn,
    stride_vk,
    stride_oz,
    stride_oh,
    stride_om,
    stride_ok,
    seqlen_q,
    seqlen_k,
    BLOCK_M: tl.constexpr,
    BLOCK_N: tl.constexpr,
    HEAD_DIM: tl.constexpr,
    CAUSAL: tl.constexpr,
):
    start_m = tl.program_id(0)
    off_hz = tl.program_id(1)
    q_off = off_hz * stride_qh
    k_off = off_hz * stride_kh
    v_off = off_hz * stride_vh
    offs_m = start_m * BLOCK_M + tl.arange(0, BLOCK_M)
    offs_d = tl.arange(0, HEAD_DIM)
    offs_n = tl.arange(0, BLOCK_N)
    q_ptrs = Q + q_off + offs_m[:, None] * stride_qm + offs_d[None, :] * stride_qk
    k_ptrs = K + k_off + offs_d[:, None] * stride_kk + offs_n[None, :] * stride_kn
    v_ptrs = V + v_off + offs_n[:, None] * stride_vn + offs_d[None, :] * stride_vk
    m_i = tl.full([BLOCK_M], float("-inf"), dtype=tl.float32)
    l_i = tl.zeros([BLOCK_M], dtype=tl.float32) + 1.0
    acc = tl.zeros([BLOCK_M, HEAD_DIM], dtype=tl.float32)
    q = tl.load(q_ptrs)
    acc, l_i, m_i = _attn_fwd_inner(
        acc,
        l_i,
        m_i,
        q,
        k_ptrs,
        v_ptrs,
        sm_scale,
        stride_kn,
        stride_vn,
        start_m,
        seqlen_k,
        BLOCK_M,
        BLOCK_N,
        HEAD_DIM,
        CAUSAL,
    )
    acc = acc / l_i[:, None]
    lse = m_i + tl.math.log2(l_i) / 1.4426950408889634
    o_ptrs = (
        Out
        + off_hz * stride_oh
        + offs_m[:, None] * stride_om
        + offs_d[None, :] * stride_ok
    )
    tl.store(o_ptrs, acc.to(Out.dtype.element_ty))
    tl.store(Lse + off_hz * seqlen_q + offs_m, lse)

# config = {"BLOCK_M": 64, "BLOCK_N": 128, "HEAD_DIM": 64, "arch": "sm_90", "causal": false, "dtype": "fp16", "num_stages": 2, "num_warps": 4}
# arch = sm_90


// ===== COMPILED SASS (sm_90a) =====

	.target	sm_90a

	.elftype	@"ET_EXEC"


//--------------------- .note.nv.tkinfo           --------------------------
	.section	.note.nv.tkinfo,"",@"SHT_NOTE"
	.sectionflags	@"SHF_NOTE_NV_TKINFO"
	.tkinfo
        /*0018*/ 	.word	0x00000002
        /*0030*/ 	.string	""
        /*0030*/ 	.string	"ptxas"
        /*0030*/ 	.string	"Cuda compilation tools, release 13.0, V13.0.88"
        /*0030*/ 	.string	"Build cuda_13.0.r13.0/compiler.36424714_0"
        /*0030*/ 	.string	"-v  -suppress-debug-info  -lineinfo  -arch sm_90a "



//--------------------- .note.nv.cuinfo           --------------------------
	.section	.note.nv.cuinfo,"",@"SHT_NOTE"
	.sectionflags	@"SHF_NOTE_NV_CUINFO"
        /*0018*/ 	.short	0x0002
        /*001a*/ 	.short	0x005a
        /*001c*/ 	.short	0x0082
	.zero		2


//--------------------- .nv.info                  --------------------------
	.section	.nv.info,"",@"SHT_CUDA_INFO"
	.align	4


	//----- nvinfo : EIATTR_REGCOUNT
	.align		4
        /*0000*/ 	.byte	0x04, 0x2f
        /*0002*/ 	.short	(.L_2 - .L_1)
	.align		4
.L_1:
        /*0004*/ 	.word	index@(attn_fwd)
        /*0008*/ 	.word	0x000000ff


	//----- nvinfo : EIATTR_FRAME_SIZE
	.align		4
.L_2:
        /*000c*/ 	.byte	0x04, 0x11
        /*000e*/ 	.short	(.L_4 - .L_3)
	.align		4
.L_3:
        /*0010*/ 	.word	index@(attn_fwd)
        /*0014*/ 	.word	0x000002f0


	//----- nvinfo : EIATTR_MIN_STACK_SIZE
	.align		4
.L_4:
        /*0018*/ 	.byte	0x04, 0x12
        /*001a*/ 	.short	(.L_6 - .L_5)
	.align		4
.L_5:
        /*001c*/ 	.word	index@(attn_fwd)
        /*0020*/ 	.word	0x000002f0
.L_6:


//--------------------- .nv.compat                --------------------------
	.section	.nv.compat,"",@"SHT_CUDA_COMPAT_INFO"
	.align	4
        /*0000*/ 	.byte	0x02, 0x09, 0x01, 0x00, 0x02, 0x02, 0x04, 0x00, 0x02, 0x05, 0x05, 0x00, 0x03, 0x07, 0x01, 0x01
        /*0010*/ 	.byte	0x02, 0x03, 0x00, 0x00, 0x02, 0x06, 0x01, 0x00, 0x04, 0x0b, 0x08, 0x00, 0x00, 0x00, 0x00, 0x00
        /*0020*/ 	.byte	0x00, 0x00, 0x00, 0x00


//--------------------- .nv.info.attn_fwd         --------------------------
	.section	.nv.info.attn_fwd,"",@"SHT_CUDA_INFO"
	.sectionflags	@""
	.align	4


	//----- nvinfo : EIATTR_CUDA_API_VERSION
	.align		4
        /*0000*/ 	.byte	0x04, 0x37
        /*0002*/ 	.short	(.L_8 - .L_7)
.L_7:
        /*0004*/ 	.word	0x00000082


	//----- nvinfo : EIATTR_KPARAM_INFO
	.align		4
.L_8:
        /*0008*/ 	.byte	0x04, 0x17
        /*000a*/ 	.short	(.L_10 - .L_9)
.L_9:
        /*000c*/ 	.word	0x00000000
        /*0010*/ 	.short	0x0019
        /*0012*/ 	.short	0x0080
        /*0014*/ 	.byte	0x00, 0xf4, 0x21, 0x00


	//----- nvinfo : EIATTR_KPARAM_INFO
	.align		4
.L_10:
        /*0018*/ 	.byte	0x04, 0x17
        /*001a*/ 	.short	(.L_12 - .L_11)
.L_11:
        /*001c*/ 	.word	0x00000000
        /*0020*/ 	.short	0x0018
        /*0022*/ 	.short	0x0078
        /*0024*/ 	.byte	0x00, 0xf4, 0x21, 0x00


	//----- nvinfo : EIATTR_KPARAM_INFO
	.align		4
.L_12:
        /*0028*/ 	.byte	0x04, 0x17
        /*002a*/ 	.short	(.L_14 - .L_13)
.L_13:
        /*002c*/ 	.word	0x00000000
        /*0030*/ 	.short	0x0017
        /*0032*/ 	.short	0x0070
        /*0034*/ 	.byte	0x00, 0xf0, 0x11, 0x00


	//----- nvinfo : EIATTR_KPARAM_INFO
	.align		4
.L_14:
        /*0038*/ 	.byte	0x04, 0x17
        /*003a*/ 	.short	(.L_16 - .L_15)
.L_15:
        /*003c*/ 	.word	0x00000000
        /*0040*/ 	.short	0x0016
        /*0042*/ 	.short	0x006c
        /*0044*/ 	.byte	0x00, 0xf0, 0x11, 0x00


	//----- nvinfo : EIATTR_KPARAM_INFO
	.align		4
.L_16:
        /*0048*/ 	.byte	0x04, 0x17
        /*004a*/ 	.short	(.L_18 - .L_17)
.L_17:
        /*004c*/ 	.word	0x00000000
        /*0050*/ 	.short	0x0015
        /*0052*/ 	.short	0x0068
        /*0054*/ 	.byte	0x00, 0xf0, 0x11, 0x00


	//----- nvinfo : EIATTR_KPARAM_INFO
	.align		4
.L_18:
        /*0058*/ 	.byte	0x04, 0x17
        /*005a*/ 	.short	(.L_20 - .L_19)
.L_19:
        /*005c*/ 	.word	0x00000000
        /*0060*/ 	.short	0x0014
        /*0062*/ 	.short	0x0064
        /*0064*/ 	.byte	0x00, 0xf0, 0x11, 0x00


	//----- nvinfo : EIATTR_KPARAM_INFO
	.align		4
.L_20:
        /*0068*/ 	.byte	0x04, 0x17
        /*006a*/ 	.short	(.L_22 - .L_21)
.L_21:
        /*006c*/ 	.word	0x00000000
        /*0070*/ 	.short	0x0013
        /*0072*/ 	.short	0x0060
        /*0074*/ 	.byte	0x00, 0xf0, 0x11, 0x00


	//----- nvinfo : EIATTR_KPARAM_INFO
	.align		4
.L_22:
        /*0078*/ 	.byte	0x04, 0x17
        /*007a*/ 	.short	(.L_24 - .L_23)
.L_23:
        /*007c*/ 	.word	0x00000000
        /*0080*/ 	.short	0x0012
        /*0082*/ 	.short	0x005c
        /*0084*/ 	.byte	0x00, 0xf0, 0x11, 0x00


	//----- nvinfo : EIATTR_KPARAM_INFO
	.align		4
.L_24:
        /*0088*/ 	.byte	0x04, 0x17
        /*008a*/ 	.short	(.L_26 - .L_25)
.L_25:
        /*008c*/ 	.word	0x00000000
        /*0090*/ 	.short	0x0011
        /*0092*/ 	.short	0x0058
        /*0094*/ 	.byte	0x00, 0xf0, 0x11, 0x00


	//----- nvinfo : EIATTR_KPARAM_INFO
	.align		4
.L_26:
        /*0098*/ 	.byte	0x04, 0x17
        /*009a*/ 	.short	(.L_28 - .L_27)
.L_27:
        /*009c*/ 	.word	0x00000000
        /*00a0*/ 	.short	0x0010
        /*00a2*/ 	.short	0x0054
        /*00a4*/ 	.byte	0x00, 0xf0, 0x11, 0x00


	//----- nvinfo : EIATTR_KPARAM_INFO
	.align		4
.L_28:
        /*00a8*/ 	.byte	0x04, 0x17
        /*00aa*/ 	.short	(.L_30 - .L_29)
.L_29:
        /*00ac*/ 	.word	0x00000000
        /*00b0*/ 	.short	0x000f
        /*00b2*/ 	.short	0x0050
        /*00b4*/ 	.byte	0x00, 0xf0, 0x11, 0x00


	//----- nvinfo : EIATTR_KPARAM_INFO
	.align		4
.L_30:
        /*00b8*/ 	.byte	0x04, 0x17
        /*00ba*/ 	.short	(.L_32 - .L_31)
.L_31:
        /*00bc*/ 	.word	0x00000000
        /*00c0*/ 	.short	0x000e
        /*00c2*/ 	.short	0x004c
        /*00c4*/ 	.byte	0x00, 0xf0, 0x11, 0x00


	//----- nvinfo : EIATTR_KPARAM_INFO
	.align		4
.L_32:
        /*00c8*/ 	.byte	0x04, 0x17
        /*00ca*/ 	.short	(.L_34 - .L_33)
.L_33:
        /*00cc*/ 	.word	0x00000000
        /*00d0*/ 	.short	0x000d
        /*00d2*/ 	.short	0x0048
        /*00d4*/ 	.byte	0x00, 0xf0, 0x11, 0x00


	//----- nvinfo : EIATTR_KPARAM_INFO
	.align		4
.L_34:
        /*00d8*/ 	.byte	0x04, 0x17
        /*00da*/ 	.short	(.L_36 - .L_35)
.L_35:
        /*00dc*/ 	.word	0x00000000
        /*00e0*/ 	.short	0x000c
        /*00e2*/ 	.short	0x0044
        /*00e4*/ 	.byte	0x00, 0xf0, 0x11, 0x00


	//----- nvinfo : EIATTR_KPARAM_INFO
	.align		4
.L_36:
        /*00e8*/ 	.byte	0x04, 0x17
        /*00ea*/ 	.short	(.L_38 - .L_37)
.L_37:
        /*00ec*/ 	.word	0x00000000
        /*00f0*/ 	.short	0x000b
        /*00f2*/ 	.short	0x0040
        /*00f4*/ 	.byte	0x00, 0xf0, 0x11, 0x00


	//----- nvinfo : EIATTR_KPARAM_INFO
	.align		4
.L_38:
        /*00f8*/ 	.byte	0x04, 0x17
        /*00fa*/ 	.short	(.L_40 - .L_39)
.L_39:
        /*00fc*/ 	.word	0x00000000
        /*0100*/ 	.short	0x000a
        /*0102*/ 	.short	0x003c
        /*0104*/ 	.byte	0x00, 0xf0, 0x11, 0x00


	//----- nvinfo : EIATTR_KPARAM_INFO
	.align		4
.L_40:
        /*0108*/ 	.byte	0x04, 0x17
        /*010a*/ 	.short	(.L_42 - .L_41)
.L_41:
        /*010c*/ 	.word	0x00000000
        /*0110*/ 	.short	0x0009
        /*0112*/ 	.short	0x0038
        /*0114*/ 	.byte	0x00, 0xf0, 0x11, 0x00


	//----- nvinfo : EIATTR_KPARAM_INFO
	.align		4
.L_42:
        /*0118*/ 	.byte	0x04, 0x17
        /*011a*/ 	.short	(.L_44 - .L_43)
.L_43:
        /*011c*/ 	.word	0x00000000
        /*0120*/ 	.short	0x0008
        /*0122*/ 	.short	0x0034
        /*0124*/ 	.byte	0x00, 0xf0, 0x11, 0x00


	//----- nvinfo : EIATTR_KPARAM_INFO
	.align		4
.L_44:
        /*0128*/ 	.byte	0x04, 0x17
        /*012a*/ 	.short	(.L_46 - .L_45)
.L_45:
        /*012c*/ 	.word	0x00000000
        /*0130*/ 	.short	0x0007
        /*0132*/ 	.short	0x0030
        /*0134*/ 	.byte	0x00, 0xf0, 0x11, 0x00


	//----- nvinfo : EIATTR_KPARAM_INFO
	.align		4
.L_46:
        /*0138*/ 	.byte	0x04, 0x17
        /*013a*/ 	.short	(.L_48 - .L_47)
.L_47:
        /*013c*/ 	.word	0x00000000
        /*0140*/ 	.short	0x0006
        /*0142*/ 	.short	0x002c
        /*0144*/ 	.byte	0x00, 0xf0, 0x11, 0x00


	//----- nvinfo : EIATTR_KPARAM_INFO
	.align		4
.L_48:
        /*0148*/ 	.byte	0x04, 0x17
        /*014a*/ 	.short	(.L_50 - .L_49)
.L_49:
        /*014c*/ 	.word	0x00000000
        /*0150*/ 	.short	0x0005
        /*0152*/ 	.short	0x0028
        /*0154*/ 	.byte	0x00, 0xf0, 0x11, 0x00


	//----- nvinfo : EIATTR_KPARAM_INFO
	.align		4
.L_50:
        /*0158*/ 	.byte	0x04, 0x17
        /*015a*/ 	.short	(.L_52 - .L_51)
.L_51:
        /*015c*/ 	.word	0x00000000
        /*0160*/ 	.short	0x0004
        /*0162*/ 	.short	0x0020
        /*0164*/ 	.byte	0x00, 0xf4, 0x21, 0x00


	//----- nvinfo : EIATTR_KPARAM_INFO
	.align		4
.L_52:
        /*0168*/ 	.byte	0x04, 0x17
        /*016a*/ 	.short	(.L_54 - .L_53)
.L_53:
        /*016c*/ 	.word	0x00000000
        /*0170*/ 	.short	0x0003
        /*0172*/ 	.short	0x0018
        /*0174*/ 	.byte	0x00, 0xf4, 0x21, 0x00


	//----- nvinfo : EIATTR_KPARAM_INFO
	.align		4
.L_54:
        /*0178*/ 	.byte	0x04, 0x17
        /*017a*/ 	.short	(.L_56 - .L_55)
.L_55:
        /*017c*/ 	.word	0x00000000
        /*0180*/ 	.short	0x0002
        /*0182*/ 	.short	0x0010
        /*0184*/ 	.byte	0x00, 0xf4, 0x21, 0x00


	//----- nvinfo : EIATTR_KPARAM_INFO
	.align		4
.L_56:
        /*0188*/ 	.byte	0x04, 0x17
        /*018a*/ 	.short	(.L_58 - .L_57)
.L_57:
        /*018c*/ 	.word	0x00000000
        /*0190*/ 	.short	0x0001
        /*0192*/ 	.short	0x0008
        /*0194*/ 	.byte	0x00, 0xf4, 0x21, 0x00


	//----- nvinfo : EIATTR_KPARAM_INFO
	.align		4
.L_58:
        /*0198*/ 	.byte	0x04, 0x17
        /*019a*/ 	.short	(.L_60 - .L_59)
.L_59:
        /*019c*/ 	.word	0x00000000
        /*01a0*/ 	.short	0x0000
        /*01a2*/ 	.short	0x0000
        /*01a4*/ 	.byte	0x00, 0xf4, 0x21, 0x00


	//----- nvinfo : EIATTR_SPARSE_MMA_MASK
	.align		4
.L_60:
        /*01a8*/ 	.byte	0x03, 0x50
        /*01aa*/ 	.short	0x0000


	//----- nvinfo : EIATTR_MAXREG_COUNT
	.align		4
        /*01ac*/ 	.byte	0x03, 0x1b
        /*01ae*/ 	.short	0x00ff


	//----- nvinfo : EIATTR_NUM_BARRIERS
	.align		4
        /*01b0*/ 	.byte	0x02, 0x4c
        /*01b2*/ 	.byte	0x01
	.zero		1


	//----- nvinfo : EIATTR_ANNOTATIONS
	.align		4
        /*01b4*/ 	.byte	0x04, 0x55
        /*01b6*/ 	.short	(.L_62 - .L_61)


	//   ....[0]....
.L_61:
        /*01b8*/ 	.word	0x00000001
        /*01bc*/ 	.byte	0x90, 0x10, 0x00, 0x00, 0x01, 0x00, 0x00, 0x00, 0xd0, 0x10, 0x00, 0x00, 0x01, 0x00, 0x00, 0x00
        /* <DEDUP_REMOVED lines=92> */
        /*078c*/ 	.byte	0xf0, 0x46, 0x00, 0x00, 0x01, 0x00, 0x00, 0x00, 0x80, 0x47, 0x00, 0x00


	//----- nvinfo : EIATTR_MERCURY_ISA_VERSION
	.align		4
.L_62:
        /*0798*/ 	.byte	0x03, 0x5f
        /*079a*/ 	.short	0x0101


	//----- nvinfo : EIATTR_COOP_GROUP_MASK_REGIDS
	.align		4
        /*079c*/ 	.byte	0x04, 0x29
        /*079e*/ 	.short	(.L_64 - .L_63)


	//   ....[0]....
.L_63:
        /*07a0*/ 	.word	0xffffffff


	//   ....[1]....
        /*07a4*/ 	.word	0xffffffff


	//   ....[2]....
        /*07a8*/ 	.word	0xffffffff


	//   ....[3]....
        /*07ac*/ 	.word	0xffffffff


	//   ....[4]....
        /*07b0*/ 	.word	0xffffffff


	//   ....[5]....
        /*07b4*/ 	.word	0xffffffff


	//   ....[6]....
        /*07b8*/ 	.word	0xffffffff


	//   ....[7]....
        /*07bc*/ 	.word	0xffffffff


	//----- nvinfo : EIATTR_COOP_GROUP_INSTR_OFFSETS
	.align		4
.L_64:
        /*07c0*/ 	.byte	0x04, 0x28
        /*07c2*/ 	.short	(.L_66 - .L_65)


	//   ....[0]....
.L_65:
        /*07c4*/ 	.word	0x00005260


	//   ....[1]....
        /*07c8*/ 	.word	0x00005320


	//   ....[2]....
        /*07cc*/ 	.word	0x00005800


	//   ....[3]....
        /*07d0*/ 	.word	0x000058f0


	//   ....[4]....
        /*07d4*/ 	.word	0x00006f50


	//   ....[5]....
        /*07d8*/ 	.word	0x00006f70


	//   ....[6]....
        /*07dc*/ 	.word	0x00006f90


	//   ....[7]....
        /*07e0*/ 	.word	0x00006fb0


	//----- nvinfo : EIATTR_EXIT_INSTR_OFFSETS
	.align		4
.L_66:
        /*07e4*/ 	.byte	0x04, 0x1c
        /*07e6*/ 	.short	(.L_68 - .L_67)


	//   ....[0]....
.L_67:
        /*07e8*/ 	.word	0x00008b10


	//   ....[1]....
        /*07ec*/ 	.word	0x00008b40


	//----- nvinfo : EIATTR_REQNTID
	.align		4
.L_68:
        /*07f0*/ 	.byte	0x04, 0x10
        /*07f2*/ 	.short	(.L_70 - .L_69)
.L_69:
        /*07f4*/ 	.word	0x00000080
        /*07f8*/ 	.word	0x00000001
        /*07fc*/ 	.word	0x00000001


	//----- nvinfo : EIATTR_CBANK_PARAM_SIZE
	.align		4
.L_70:
        /*0800*/ 	.byte	0x03, 0x19
        /*0802*/ 	.short	0x0088


	//----- nvinfo : EIATTR_PARAM_CBANK
	.align		4
        /*0804*/ 	.byte	0x04, 0x0a
        /*0806*/ 	.short	(.L_72 - .L_71)
	.align		4
.L_71:
        /*0808*/ 	.word	index@(.nv.constant0.attn_fwd)
        /*080c*/ 	.short	0x0210
        /*080e*/ 	.short	0x0088


	//----- nvinfo : EIATTR_SW_WAR
	.align		4
.L_72:
        /*0810*/ 	.byte	0x04, 0x36
        /*0812*/ 	.short	(.L_74 - .L_73)
.L_73:
        /*0814*/ 	.word	0x00000008
.L_74:


//--------------------- .nv.callgraph             --------------------------
	.section	.nv.callgraph,"",@"SHT_CUDA_CALLGRAPH"
	.align	4
	.sectionentsize	8
	.align		4
        /*0000*/ 	.word	0x00000000
	.align		4
        /*0004*/ 	.word	0xffffffff
	.align		4
        /*0008*/ 	.word	0x00000000
	.align		4
        /*000c*/ 	.word	0xfffffffe
	.align		4
        /*0010*/ 	.word	0x00000000
	.align		4
        /*0014*/ 	.word	0xfffffffd
	.align		4
        /*0018*/ 	.word	0x00000000
	.align		4
        /*001c*/ 	.word	0xfffffffc


//--------------------- .nv.constant4             --------------------------
	.section	.nv.constant4,"a",@progbits
	.align	8
	.align		8
.nv.constant4:
        /*0000*/ 	.dword	_$_str


//--------------------- .text.attn_fwd            --------------------------
	.section	.text.attn_fwd,"ax",@progbits
	.align	128
        .global         attn_fwd
        .type           attn_fwd,@function
        .size           attn_fwd,(.L_x_3 - attn_fwd)
        .other          attn_fwd,@"STO_CUDA_ENTRY STV_DEFAULT"
attn_fwd:
.text.attn_fwd:
[----:B------:R-:W0:Y:S01]  /*0000*/  LDC R1, c[0x0][0x28] ;  /* 0x00000a00ff017b82 */ /* 0x000e220000000800 */
[----:B------:R-:W1:Y:S07]  /*0010*/  S2R R46, SR_TID.X ;  /* 0x00000000002e7919 */ /* 0x000e6e0000002100 */
[----:B------:R-:W2:Y:S01]  /*0020*/  S2UR UR7, SR_CTAID.Y ;  /* 0x00000000000779c3 */ /* 0x000ea20000002600 */
[----:B------:R-:W-:Y:S01]  /*0030*/  ULDC.64 UR4, c[0x0][0x240] ;  /* 0x0000900000047ab9 */ /* 0x000fe20000000a00 */
[----:B------:R-:W-:Y:S01]  /*0040*/  ULDC.64 UR14, c[0x0][0x208] ;  /* 0x00008200000e7ab9 */ /* 0x000fe20000000a00 */
[----:B------:R-:W3:Y:S01]  /*0050*/  S2R R3, SR_CTAID.X ;  /* 0x0000000000037919 */ /* 0x000ee20000002500 */
[----:B0-----:R-:W-:-:S04]  /*0060*/  IADD3 R1, R1, -0x2f0, RZ ;  /* 0xfffffd1001017810 */ /* 0x001fc80007ffe0ff */
[----:B------:R-:W0:Y:S08]  /*0070*/  LDC R51, c[0x0][0x248] ;  /* 0x00009200ff337b82 */ /* 0x000e300000000800 */
[----:B------:R-:W4:Y:S01]  /*0080*/  LDC.64 R48, c[0x0][0x210] ;  /* 0x00008400ff307b82 */ /* 0x000f220000000a00 */
[----:B--2---:R-:W-:-:S04]  /*0090*/  UIMAD UR4, UR7, UR4, URZ ;  /* 0x00000004070472a4 */ /* 0x004fc8000f8e023f */
[----:B------:R-:W-:Y:S01]  /*00a0*/  USHF.L.U32 UR6, UR4, 0x1, URZ ;  /* 0x0000000104067899 */ /* 0x000fe2000800063f */
[----:B-1----:R-:W-:Y:S02]  /*00b0*/  LOP3.LUT R16, R46, 0x3f, RZ, 0xc0, !PT ;  /* 0x0000003f2e107812 */ /* 0x002fe400078ec0ff */
[----:B------:R-:W-:-:S03]  /*00c0*/  SHF.R.U32.HI R18, RZ, 0x6, R46 ;  /* 0x00000006ff127819 */ /* 0x000fc6000001162e */
[----:B---3--:R-:W-:Y:S01]  /*00d0*/  IMAD R0, R3, 0x40, R16 ;  /* 0x0000004003007824 */ /* 0x008fe200078e0210 */
[----:B------:R-:W-:-:S03]  /*00e0*/  SGXT.U32 R18, R18, 0x1 ;  /* 0x000000011212781a */ /* 0x000fc60000000000 */
[----:B------:R-:W-:Y:S01]  /*00f0*/  IMAD R0, R0, UR5, RZ ;  /* 0x0000000500007c24 */ /* 0x000fe2000f8e02ff */
[----:B------:R-:W-:Y:S01]  /*0100*/  UIMAD.WIDE UR4, UR4, 0x2, URZ ;  /* 0x00000002040478a5 */ /* 0x000fe2000f8e023f */
[----:B0-----:R-:W-:-:S03]  /*0110*/  IMAD R5, R18, R51, RZ ;  /* 0x0000003312057224 */ /* 0x001fc600078e02ff */
[C---:B------:R-:W-:Y:S01]  /*0120*/  SHF.L.U32 R3, R0.reuse, 0x1, RZ ;  /* 0x0000000100037819 */ /* 0x040fe200000006ff */
[----:B------:R-:W-:-:S03]  /*0130*/  IMAD.HI R0, R0, 0x2, RZ ;  /* 0x0000000200007827 */ /* 0x000fc600078e02ff */
[----:B----4-:R-:W-:Y:S01]  /*0140*/  IADD3 R47, P0, P1, R3, UR6, R48 ;  /* 0x00000006032f7c10 */ /* 0x010fe2000f91e030 */
[----:B------:R-:W-:-:S03]  /*0150*/  IMAD R7, R51, 0x2, R5 ;  /* 0x0000000233077824 */ /* 0x000fc600078e0205 */
[----:B------:R-:W-:Y:S02]  /*0160*/  IADD3.X R49, R0, UR5, R49, P0, P1 ;  /* 0x0000000500317c10 */ /* 0x000fe400087e2431 */
[----:B------:R-:W-:Y:S02]  /*0170*/  LEA R2, P0, R5, R47, 0x1 ;  /* 0x0000002f05027211 */ /* 0x000fe400078008ff */
[----:B------:R-:W-:Y:S02]  /*0180*/  LEA R0, R51, R7, 0x1 ;  /* 0x0000000733007211 */ /* 0x000fe400078e08ff */
[----:B------:R-:W-:Y:S02]  /*0190*/  LEA R4, P1, R7, R47, 0x1 ;  /* 0x0000002f07047211 */ /* 0x000fe400078208ff */
[----:B------:R-:W-:Y:S01]  /*01a0*/  LEA.HI.X.SX32 R3, R5, R49, 0x1, P0 ;  /* 0x0000003105037211 */ /* 0x000fe200000f0eff */
[----:B------:R-:W-:Y:S01]  /*01b0*/  IMAD R9, R51, 0x2, R0 ;  /* 0x0000000233097824 */ /* 0x000fe200078e0200 */
[----:B------:R-:W-:-:S02]  /*01c0*/  LEA R6, P0, R0, R47, 0x1 ;  /* 0x0000002f00067211 */ /* 0x000fc400078008ff */
[-C--:B------:R-:W-:Y:S01]  /*01d0*/  LEA.HI.X.SX32 R5, R7, R49.reuse, 0x1, P1 ;  /* 0x0000003107057211 */ /* 0x080fe200008f0eff */
[----:B------:R0:W2:Y:S01]  /*01e0*/  LDG.E.U16 R22, desc[UR14][R2.64] ;  /* 0x0000000e02167981 */ /* 0x0000a2000c1e1500 */
[----:B------:R-:W-:Y:S02]  /*01f0*/  LEA.HI.X.SX32 R7, R0, R49, 0x1, P0 ;  /* 0x0000003100077211 */ /* 0x000fe400000f0eff */
[----:B------:R-:W-:Y:S01]  /*0200*/  LEA R0, R51, R9, 0x1 ;  /* 0x0000000933007211 */ /* 0x000fe200078e08ff */
[----:B------:R1:W3:Y:S01]  /*0210*/  LDG.E.U16 R23, desc[UR14][R4.64] ;  /* 0x0000000e04177981 */ /* 0x0002e2000c1e1500 */
[-C--:B------:R-:W-:Y:S02]  /*0220*/  LEA R8, P0, R9, R47.reuse, 0x1 ;  /* 0x0000002f09087211 */ /* 0x080fe400078008ff */
[C---:B------:R-:W-:Y:S01]  /*0230*/  LEA R10, P1, R0.reuse, R47, 0x1 ;  /* 0x0000002f000a7211 */ /* 0x040fe200078208ff */
[----:B------:R-:W-:Y:S01]  /*0240*/  IMAD R13, R51, 0x2, R0 ;  /* 0x00000002330d7824 */ /* 0x000fe200078e0200 */
[-C--:B------:R-:W-:Y:S01]  /*0250*/  LEA.HI.X.SX32 R9, R9, R49.reuse, 0x1, P0 ;  /* 0x0000003109097211 */ /* 0x080fe200000f0eff */
[----:B------:R4:W5:Y:S01]  /*0260*/  LDG.E.U16 R24, desc[UR14][R6.64] ;  /* 0x0000000e06187981 */ /* 0x000962000c1e1500 */
[----:B------:R-:W-:-:S02]  /*0270*/  LEA.HI.X.SX32 R11, R0, R49, 0x1, P1 ;  /* 0x00000031000b7211 */ /* 0x000fc400008f0eff */
[----:B------:R-:W-:Y:S01]  /*0280*/  LEA R12, P0, R13, R47, 0x1 ;  /* 0x0000002f0d0c7211 */ /* 0x000fe200078008ff */
[----:B------:R4:W5:Y:S01]  /*0290*/  LDG.E.U16 R25, desc[UR14][R8.64] ;  /* 0x0000000e08197981 */ /* 0x000962000c1e1500 */
[----:B------:R-:W-:Y:S02]  /*02a0*/  LEA R0, R51, R13, 0x1 ;  /* 0x0000000d33007211 */ /* 0x000fe400078e08ff */
[----:B------:R-:W-:Y:S01]  /*02b0*/  LEA.HI.X.SX32 R13, R13, R49, 0x1, P0 ;  /* 0x000000310d0d7211 */ /* 0x000fe200000f0eff */
[----:B------:R4:W3:Y:S01]  /*02c0*/  LDG.E.U16 R26, desc[UR14][R10.64] ;  /* 0x0000000e0a1a7981 */ /* 0x0008e2000c1e1500 */
[C---:B0-----:R-:W-:Y:S01]  /*02d0*/  LEA R2, P0, R0.reuse, R47, 0x1 ;  /* 0x0000002f00027211 */ /* 0x041fe200078008ff */
[----:B-1----:R-:W-:Y:S02]  /*02e0*/  IMAD R5, R51, 0x2, R0 ;  /* 0x0000000233057824 */ /* 0x002fe400078e0200 */
[----:B------:R0:W5:Y:S01]  /*02f0*/  LDG.E.U16 R27, desc[UR14][R12.64] ;  /* 0x0000000e0c1b7981 */ /* 0x000162000c1e1500 */
[----:B------:R-:W-:-:S02]  /*0300*/  LEA.HI.X.SX32 R3, R0, R49, 0x1, P0 ;  /* 0x0000003100037211 */ /* 0x000fc400000f0eff */
[----:B------:R-:W-:Y:S02]  /*0310*/  LEA R0, R51, R5, 0x1 ;  /* 0x0000000533007211 */ /* 0x000fe400078e08ff */
[-C--:B------:R-:W-:Y:S01]  /*0320*/  LEA R4, P0, R5, R47.reuse, 0x1 ;  /* 0x0000002f05047211 */ /* 0x080fe200078008ff */
[----:B------:R1:W5:Y:S01]  /*0330*/  LDG.E.U16 R28, desc[UR14][R2.64] ;  /* 0x0000000e021c7981 */ /* 0x000362000c1e1500 */
[----:B----4-:R-:W-:Y:S01]  /*0340*/  LEA R6, P1, R0, R47, 0x1 ;  /* 0x0000002f00067211 */ /* 0x010fe200078208ff */
[----:B------:R-:W-:-:S03]  /*0350*/  IMAD R14, R51, 0x2, R0 ;  /* 0x00000002330e7824 */ /* 0x000fc600078e0200 */
[-C--:B------:R-:W-:Y:S02]  /*0360*/  LEA.HI.X.SX32 R7, R0, R49.reuse, 0x1, P1 ;  /* 0x0000003100077211 */ /* 0x080fe400008f0eff */
[----:B------:R-:W-:Y:S02]  /*0370*/  LEA R0, R51, R14, 0x1 ;  /* 0x0000000e33007211 */ /* 0x000fe400078e08ff */
[----:B------:R-:W-:Y:S01]  /*0380*/  LEA.HI.X.SX32 R5, R5, R49, 0x1, P0 ;  /* 0x0000003105057211 */ /* 0x000fe200000f0eff */
[----:B------:R-:W4:Y:S01]  /*0390*/  LDG.E.U16 R30, desc[UR14][R6.64] ;  /* 0x0000000e061e7981 */ /* 0x000f22000c1e1500 */
[C---:B------:R-:W-:Y:S01]  /*03a0*/  LEA R8, P0, R14.reuse, R47, 0x1 ;  /* 0x0000002f0e087211 */ /* 0x040fe200078008ff */
[----:B------:R-:W-:Y:S02]  /*03b0*/  IMAD R15, R51, 0x2, R0 ;  /* 0x00000002330f7824 */ /* 0x000fe400078e0200 */
[----:B------:R1:W5:Y:S01]  /*03c0*/  LDG.E.U16 R29, desc[UR14][R4.64] ;  /* 0x0000000e041d7981 */ /* 0x000362000c1e1500 */
[----:B------:R-:W-:-:S02]  /*03d0*/  LEA.HI.X.SX32 R9, R14, R49, 0x1, P0 ;  /* 0x000000310e097211 */ /* 0x000fc400000f0eff */
[C---:B------:R-:W-:Y:S02]  /*03e0*/  LEA R10, P0, R0.reuse, R47, 0x1 ;  /* 0x0000002f000a7211 */ /* 0x040fe400078008ff */
[----:B0-----:R-:W-:Y:S01]  /*03f0*/  LEA R12, R51, R15, 0x1 ;  /* 0x0000000f330c7211 */ /* 0x001fe200078e08ff */
[----:B------:R0:W5:Y:S01]  /*0400*/  LDG.E.U16 R31, desc[UR14][R8.64] ;  /* 0x0000000e081f7981 */ /* 0x000162000c1e1500 */
[----:B------:R-:W-:-:S03]  /*0410*/  LEA.HI.X.SX32 R11, R0, R49, 0x1, P0 ;  /* 0x00000031000b7211 */ /* 0x000fc600000f0eff */
[----:B------:R-:W-:Y:S01]  /*0420*/  IMAD R0, R51, 0x2, R12 ;  /* 0x0000000233007824 */ /* 0x000fe200078e020c */
[-C--:B-1----:R-:W-:Y:S01]  /*0430*/  LEA R2, P0, R15, R47.reuse, 0x1 ;  /* 0x0000002f0f027211 */ /* 0x082fe200078008ff */
[----:B------:R-:W5:Y:S03]  /*0440*/  LDG.E.U16 R32, desc[UR14][R10.64] ;  /* 0x0000000e0a207981 */ /* 0x000f66000c1e1500 */
[----:B------:R-:W-:Y:S02]  /*0450*/  LEA R13, R51, R0, 0x1 ;  /* 0x00000000330d7211 */ /* 0x000fe400078e08ff */
[----:B------:R-:W-:-:S03]  /*0460*/  LEA R4, P1, R12, R47, 0x1 ;  /* 0x0000002f0c047211 */ /* 0x000fc600078208ff */
[----:B------:R-:W-:Y:S01]  /*0470*/  IMAD R14, R51, 0x2, R13 ;  /* 0x00000002330e7824 */ /* 0x000fe200078e020d */
[-C--:B------:R-:W-:Y:S02]  /*0480*/  LEA.HI.X.SX32 R3, R15, R49.reuse, 0x1, P0 ;  /* 0x000000310f037211 */ /* 0x080fe400000f0eff */
[----:B------:R-:W-:Y:S02]  /*0490*/  LEA.HI.X.SX32 R5, R12, R49, 0x1, P1 ;  /* 0x000000310c057211 */ /* 0x000fe400008f0eff */
[C---:B------:R-:W-:Y:S01]  /*04a0*/  LEA R6, P0, R0.reuse, R47, 0x1 ;  /* 0x0000002f00067211 */ /* 0x040fe200078008ff */
[----:B------:R1:W5:Y:S01]  /*04b0*/  LDG.E.U16 R33, desc[UR14][R2.64] ;  /* 0x0000000e02217981 */ /* 0x000362000c1e1500 */
[C---:B------:R-:W-:Y:S02]  /*04c0*/  LEA R12, R51.reuse, R14, 0x1 ;  /* 0x0000000e330c7211 */ /* 0x040fe400078e08ff */
[----:B------:R-:W-:Y:S01]  /*04d0*/  LEA.HI.X.SX32 R7, R0, R49, 0x1, P0 ;  /* 0x0000003100077211 */ /* 0x000fe200000f0eff */
[----:B------:R1:W5:Y:S02]  /*04e0*/  LDG.E.U16 R34, desc[UR14][R4.64] ;  /* 0x0000000e04227981 */ /* 0x000364000c1e1500 */
[----:B------:R-:W-:Y:S01]  /*04f0*/  IMAD R0, R51, 0x2, R12 ;  /* 0x0000000233007824 */ /* 0x000fe200078e020c */
[----:B0-----:R-:W-:Y:S01]  /*0500*/  LEA R8, P0, R13, R47, 0x1 ;  /* 0x0000002f0d087211 */ /* 0x001fe200078008ff */
[----:B------:R0:W5:Y:S03]  /*0510*/  LDG.E.U16 R35, desc[UR14][R6.64] ;  /* 0x0000000e06237981 */ /* 0x000166000c1e1500 */
[----:B------:R-:W-:-:S05]  /*0520*/  LEA R15, R51, R0, 0x1 ;  /* 0x00000000330f7211 */ /* 0x000fca00078e08ff */
[----:B------:R-:W-:Y:S01]  /*0530*/  IMAD R17, R51, 0x2, R15 ;  /* 0x0000000233117824 */ /* 0x000fe200078e020f */
[----:B------:R-:W-:Y:S02]  /*0540*/  LEA.HI.X.SX32 R9, R13, R49, 0x1, P0 ;  /* 0x000000310d097211 */ /* 0x000fe400000f0eff */
[C---:B-1----:R-:W-:Y:S02]  /*0550*/  LEA R2, P0, R12.reuse, R47, 0x1 ;  /* 0x0000002f0c027211 */ /* 0x042fe400078008ff */
[C---:B------:R-:W-:Y:S01]  /*0560*/  LEA R13, R51.reuse, R17, 0x1 ;  /* 0x00000011330d7211 */ /* 0x040fe200078e08ff */
[----:B------:R1:W5:Y:S01]  /*0570*/  LDG.E.U16 R36, desc[UR14][R8.64] ;  /* 0x0000000e08247981 */ /* 0x000362000c1e1500 */
[----:B------:R-:W-:Y:S02]  /*0580*/  LEA.HI.X.SX32 R3, R12, R49, 0x1, P0 ;  /* 0x000000310c037211 */ /* 0x000fe400000f0eff */
[-C--:B------:R-:W-:Y:S01]  /*0590*/  LEA R10, P1, R14, R47.reuse, 0x1 ;  /* 0x0000002f0e0a7211 */ /* 0x080fe200078208ff */
[----:B------:R-:W-:Y:S01]  /*05a0*/  IMAD R12, R51, 0x2, R13 ;  /* 0x00000002330c7824 */ /* 0x000fe200078e020d */
[----:B------:R-:W-:Y:S01]  /*05b0*/  LEA R4, P0, R0, R47, 0x1 ;  /* 0x0000002f00047211 */ /* 0x000fe200078008ff */
[----:B------:R-:W5:Y:S01]  /*05c0*/  LDG.E.U16 R38, desc[UR14][R2.64] ;  /* 0x0000000e02267981 */ /* 0x000f62000c1e1500 */
[----:B------:R-:W-:-:S02]  /*05d0*/  LEA.HI.X.SX32 R11, R14, R49, 0x1, P1 ;  /* 0x000000310e0b7211 */ /* 0x000fc400008f0eff */
[----:B------:R-:W-:Y:S02]  /*05e0*/  LEA R14, R51, R12, 0x1 ;  /* 0x0000000c330e7211 */ /* 0x000fe400078e08ff */
[----:B------:R-:W-:Y:S01]  /*05f0*/  LEA.HI.X.SX32 R5, R0, R49, 0x1, P0 ;  /* 0x0000003100057211 */ /* 0x000fe200000f0eff */
[----:B------:R1:W5:Y:S01]  /*0600*/  LDG.E.U16 R37, desc[UR14][R10.64] ;  /* 0x0000000e0a257981 */ /* 0x000362000c1e1500 */
[-C--:B0-----:R-:W-:Y:S01]  /*0610*/  LEA R6, P1, R15, R47.reuse, 0x1 ;  /* 0x0000002f0f067211 */ /* 0x081fe200078208ff */
[----:B------:R-:W-:Y:S01]  /*0620*/  IMAD R0, R51, 0x2, R14 ;  /* 0x0000000233007824 */ /* 0x000fe200078e020e */
[----:B-1----:R-:W-:Y:S01]  /*0630*/  LEA R8, P0, R13, R47, 0x1 ;  /* 0x0000002f0d087211 */ /* 0x002fe200078008ff */
[----:B------:R0:W5:Y:S01]  /*0640*/  LDG.E.U16 R39, desc[UR14][R4.64] ;  /* 0x0000000e04277981 */ /* 0x000162000c1e1500 */
[----:B------:R-:W-:Y:S02]  /*0650*/  LEA.HI.X.SX32 R7, R15, R49, 0x1, P1 ;  /* 0x000000310f077211 */ /* 0x000fe400008f0eff */
[----:B------:R-:W-:-:S02]  /*0660*/  LEA R15, R51, R0, 0x1 ;  /* 0x00000000330f7211 */ /* 0x000fc400078e08ff */
[----:B------:R-:W-:Y:S01]  /*0670*/  LEA.HI.X.SX32 R9, R13, R49, 0x1, P0 ;  /* 0x000000310d097211 */ /* 0x000fe200000f0eff */
[----:B------:R1:W5:Y:S02]  /*0680*/  LDG.E.U16 R40, desc[UR14][R6.64] ;  /* 0x0000000e06287981 */ /* 0x000364000c1e1500 */
[C---:B------:R-:W-:Y:S01]  /*0690*/  IMAD R19, R51.reuse, 0x2, R15 ;  /* 0x0000000233137824 */ /* 0x040fe200078e020f */
[----:B------:R-:W-:Y:S01]  /*06a0*/  LEA R10, P0, R12, R47, 0x1 ;  /* 0x0000002f0c0a7211 */ /* 0x000fe200078008ff */
[----:B------:R1:W5:Y:S03]  /*06b0*/  LDG.E.U16 R41, desc[UR14][R8.64] ;  /* 0x0000000e08297981 */ /* 0x000366000c1e1500 */
[----:B------:R-:W-:Y:S02]  /*06c0*/  LEA R20, R51, R19, 0x1 ;  /* 0x0000001333147211 */ /* 0x000fe400078e08ff */
[----:B------:R-:W-:-:S03]  /*06d0*/  LEA R2, P1, R14, R47, 0x1 ;  /* 0x0000002f0e027211 */ /* 0x000fc600078208ff */
[----:B------:R-:W-:Y:S01]  /*06e0*/  IMAD R21, R51, 0x2, R20 ;  /* 0x0000000233157824 */ /* 0x000fe200078e0214 */
[-C--:B------:R-:W-:Y:S02]  /*06f0*/  LEA.HI.X.SX32 R11, R12, R49.reuse, 0x1, P0 ;  /* 0x000000310c0b7211 */ /* 0x080fe400000f0eff */
[----:B------:R-:W-:Y:S02]  /*0700*/  LEA.HI.X.SX32 R3, R14, R49, 0x1, P1 ;  /* 0x000000310e037211 */ /* 0x000fe400008f0eff */
[----:B0-----:R-:W-:Y:S01]  /*0710*/  LEA R4, P0, R15, R47, 0x1 ;  /* 0x0000002f0f047211 */ /* 0x001fe200078008ff */
[----:B------:R0:W5:Y:S01]  /*0720*/  LDG.E.U16 R42, desc[UR14][R10.64] ;  /* 0x0000000e0a2a7981 */ /* 0x000162000c1e1500 */
[----:B------:R-:W-:Y:S02]  /*0730*/  LEA R14, R51, R21, 0x1 ;  /* 0x00000015330e7211 */ /* 0x000fe400078e08ff */
[----:B------:R-:W-:Y:S01]  /*0740*/  LEA.HI.X.SX32 R5, R15, R49, 0x1, P0 ;  /* 0x000000310f057211 */ /* 0x000fe200000f0eff */
[----:B------:R0:W5:Y:S01]  /*0750*/  LDG.E.U16 R43, desc[UR14][R2.64] ;  /* 0x0000000e022b7981 */ /* 0x000162000c1e1500 */
[----:B------:R-:W-:-:S02]  /*0760*/  LEA R12, P1, R14, R47, 0x1 ;  /* 0x0000002f0e0c7211 */ /* 0x000fc400078208ff */
[----:B-1----:R-:W-:Y:S01]  /*0770*/  LEA R6, P0, R19, R47, 0x1 ;  /* 0x0000002f13067211 */ /* 0x002fe200078008ff */
[----:B------:R1:W5:Y:S01]  /*0780*/  LDG.E.U16 R44, desc[UR14][R4.64] ;  /* 0x0000000e042c7981 */ /* 0x000362000c1e1500 */
[-C--:B------:R-:W-:Y:S01]  /*0790*/  LEA.HI.X.SX32 R13, R14, R49.reuse, 0x1, P1 ;  /* 0x000000310e0d7211 */ /* 0x080fe200008f0eff */
[----:B------:R-:W-:Y:S01]  /*07a0*/  IMAD R14, R51, 0x2, R14 ;  /* 0x00000002330e7824 */ /* 0x000fe200078e020e */
[----:B------:R-:W-:Y:S02]  /*07b0*/  LEA.HI.X.SX32 R7, R19, R49, 0x1, P0 ;  /* 0x0000003113077211 */ /* 0x000fe400000f0eff */
[C---:B------:R-:W-:Y:S01]  /*07c0*/  LEA R8, P0, R20.reuse, R47, 0x1 ;  /* 0x0000002f14087211 */ /* 0x040fe200078008ff */
[----:B------:R-:W5:Y:S03]  /*07d0*/  LDG.E.U16 R45, desc[UR14][R12.64] ;  /* 0x0000000e0c2d7981 */ /* 0x000f66000c1e1500 */
[----:B------:R-:W-:-:S02]  /*07e0*/  LEA.HI.X.SX32 R9, R20, R49, 0x1, P0 ;  /* 0x0000003114097211 */ /* 0x000fc400000f0eff */
[C---:B0-----:R-:W-:Y:S01]  /*07f0*/  LEA R10, P0, R14.reuse, R47, 0x1 ;  /* 0x0000002f0e0a7211 */ /* 0x041fe200078008ff */
[----:B------:R0:W5:Y:S01]  /*0800*/  LDG.E.U16 R20, desc[UR14][R6.64] ;  /* 0x0000000e06147981 */ /* 0x000162000c1e1500 */
[----:B------:R-:W-:Y:S02]  /*0810*/  LEA R15, R51, R14, 0x1 ;  /* 0x0000000e330f7211 */ /* 0x000fe400078e08ff */
[----:B------:R-:W-:Y:S01]  /*0820*/  LEA.HI.X.SX32 R11, R14, R49, 0x1, P0 ;  /* 0x000000310e0b7211 */ /* 0x000fe200000f0eff */
[----:B------:R-:W5:Y:S01]  /*0830*/  LDG.E.U16 R9, desc[UR14][R8.64] ;  /* 0x0000000e08097981 */ /* 0x000f62000c1e1500 */
[-C--:B------:R-:W-:Y:S01]  /*0840*/  LEA R2, P0, R17, R47.reuse, 0x1 ;  /* 0x0000002f11027211 */ /* 0x080fe200078008ff */
[----:B------:R-:W-:Y:S01]  /*0850*/  IMAD R19, R51, 0x2, R15 ;  /* 0x0000000233137824 */ /* 0x000fe200078e020f */
[----:B------:R-:W-:Y:S01]  /*0860*/  LEA R14, P1, R15, R47, 0x1 ;  /* 0x0000002f0f0e7211 */ /* 0x000fe200078208ff */
[----:B------:R-:W5:Y:S01]  /*0870*/  LDG.E.U16 R10, desc[UR14][R10.64] ;  /* 0x0000000e0a0a7981 */ /* 0x000f62000c1e1500 */
[----:B------:R-:W-:-:S02]  /*0880*/  LEA.HI.X.SX32 R3, R17, R49, 0x1, P0 ;  /* 0x0000003111037211 */ /* 0x000fc400000f0eff */
[C---:B-1----:R-:W-:Y:S02]  /*0890*/  LEA R4, P0, R0.reuse, R47, 0x1 ;  /* 0x0000002f00047211 */ /* 0x042fe400078008ff */
[-C--:B------:R-:W-:Y:S01]  /*08a0*/  LEA.HI.X.SX32 R15, R15, R49.reuse, 0x1, P1 ;  /* 0x000000310f0f7211 */ /* 0x080fe200008f0eff */
[----:B------:R1:W5:Y:S01]  /*08b0*/  LDG.E.U16 R8, desc[UR14][R2.64] ;  /* 0x0000000e02087981 */ /* 0x000362000c1e1500 */
[----:B------:R-:W-:Y:S02]  /*08c0*/  LEA.HI.X.SX32 R5, R0, R49, 0x1, P0 ;  /* 0x0000003100057211 */ /* 0x000fe400000f0eff */
[-C--:B0-----:R-:W-:Y:S01]  /*08d0*/  LEA R6, P1, R21, R47.reuse, 0x1 ;  /* 0x0000002f15067211 */ /* 0x081fe200078208ff */
[----:B------:R-:W5:Y:S01]  /*08e0*/  LDG.E.U16 R14, desc[UR14][R14.64] ;  /* 0x0000000e0e0e7981 */ /* 0x000f62000c1e1500 */
[----:B------:R-:W-:Y:S02]  /*08f0*/  LEA R12, P0, R19, R47, 0x1 ;  /* 0x0000002f130c7211 */ /* 0x000fe400078008ff */
[-C--:B------:R-:W-:Y:S01]  /*0900*/  LEA.HI.X.SX32 R7, R21, R49.reuse, 0x1, P1 ;  /* 0x0000003115077211 */ /* 0x080fe200008f0eff */
[----:B------:R0:W5:Y:S01]  /*0910*/  LDG.E.U16 R4, desc[UR14][R4.64] ;  /* 0x0000000e04047981 */ /* 0x000162000c1e1500 */
[----:B------:R-:W-:Y:S01]  /*0920*/  LEA.HI.X.SX32 R13, R19, R49, 0x1, P0 ;  /* 0x00000031130d7211 */ /* 0x000fe200000f0eff */
[----:B------:R-:W0:Y:S02]  /*0930*/  S2UR UR4, SR_CgaCtaId ;  /* 0x00000000000479c3 */ /* 0x000e240000008800 */
[----:B------:R-:W5:Y:S04]  /*0940*/  LDG.E.U16 R6, desc[UR14][R6.64] ;  /* 0x0000000e06067981 */ /* 0x000f68000c1e1500 */
[----:B------:R-:W5:Y:S02]  /*0950*/  LDG.E.U16 R12, desc[UR14][R12.64] ;  /* 0x0000000e0c0c7981 */ /* 0x000f64000c1e1500 */
[----:B-1----:R-:W1:Y:S01]  /*0960*/  LDC R2, c[0x0][0x280] ;  /* 0x0000a000ff027b82 */ /* 0x002e620000000800 */
[----:B------:R-:W-:Y:S01]  /*0970*/  SHF.R.S32.HI R0, RZ, 0x6, R46 ;  /* 0x00000006ff007819 */ /* 0x000fe2000001142e */
[----:B------:R-:W-:Y:S01]  /*0980*/  UMOV UR12, 0x400 ;  /* 0x00000400000c7882 */ /* 0x000fe20000000000 */
[----:B------:R-:W-:-:S02]  /*0990*/  SHF.L.U32 R11, R16, 0x1, RZ ;  /* 0x00000001100b7819 */ /* 0x000fc400000006ff */
[----:B------:R-:W-:-:S04]  /*09a0*/  SGXT R0, R0, 0x1 ;  /* 0x000000010000781a */ /* 0x000fc80000000200 */
[----:B------:R-:W-:Y:S01]  /*09b0*/  LOP3.LUT R11, R11, 0x90, R0, 0x78, !PT ;  /* 0x000000900b0b7812 */ /* 0x000fe200078e7800 */
[----:B0-----:R-:W-:-:S03]  /*09c0*/  ULEA UR12, UR4, UR12, 0x18 ;  /* 0x0000000c040c7291 */ /* 0x001fc6000f8ec03f */
[C---:B------:R-:W-:Y:S02]  /*09d0*/  LOP3.LUT R0, R11.reuse, 0x20, RZ, 0x3c, !PT ;  /* 0x000000200b007812 */ /* 0x040fe400078e3cff */
[----:B-1----:R-:W-:Y:S02]  /*09e0*/  ISETP.GE.AND P0, PT, R2, 0x1, PT ;  /* 0x000000010200780c */ /* 0x002fe40003f06270 */
[----:B------:R-:W-:Y:S01]  /*09f0*/  LOP3.LUT R3, R11, 0x40, RZ, 0x3c, !PT ;  /* 0x000000400b037812 */ /* 0x000fe200078e3cff */
[----:B------:R-:W-:Y:S01]  /*0a00*/  IMAD.MOV.U32 R5, RZ, RZ, -0x800000 ;  /* 0xff800000ff057424 */ /* 0x000fe200078e00ff */
[----:B------:R-:W-:Y:S01]  /*0a10*/  CS2R R88, SRZ ;  /* 0x0000000000587805 */ /* 0x000fe2000001ff00 */
[----:B------:R-:W-:Y:S01]  /*0a20*/  IMAD.MOV.U32 R2, RZ, RZ, 0x3f800000 ;  /* 0x3f800000ff027424 */ /* 0x000fe200078e00ff */
[----:B------:R-:W-:Y:S02]  /*0a30*/  CS2R R90, SRZ ;  /* 0x00000000005a7805 */ /* 0x000fe4000001ff00 */
[----:B------:R-:W-:-:S02]  /*0a40*/  CS2R R92, SRZ ;  /* 0x00000000005c7805 */ /* 0x000fc4000001ff00 */
[----:B------:R-:W-:Y:S02]  /*0a50*/  CS2R R94, SRZ ;  /* 0x00000000005e7805 */ /* 0x000fe4000001ff00 */
[----:B------:R-:W-:Y:S02]  /*0a60*/  CS2R R96, SRZ ;  /* 0x0000000000607805 */ /* 0x000fe4000001ff00 */
[----:B------:R-:W-:Y:S02]  /*0a70*/  CS2R R98, SRZ ;  /* 0x0000000000627805 */ /* 0x000fe4000001ff00 */
[----:B------:R-:W-:Y:S02]  /*0a80*/  CS2R R100, SRZ ;  /* 0x0000000000647805 */ /* 0x000fe4000001ff00 */
        /* <DEDUP_REMOVED lines=8> */
[----:B------:R-:W-:Y:S01]  /*0b10*/  CS2R R118, SRZ ;  /* 0x0000000000767805 */ /* 0x000fe2000001ff00 */
[----:B--2---:R-:W-:Y:S04]  /*0b20*/  STS.U16 [R11+UR12+0x4000], R22 ;  /* 0x004000160b007988 */ /* 0x004fe8000800040c */
[----:B---3--:R-:W-:Y:S04]  /*0b30*/  STS.U16 [R11+UR12+0x4400], R26 ;  /* 0x0044001a0b007988 */ /* 0x008fe8000800040c */
[----:B----4-:R-:W-:Y:S04]  /*0b40*/  STS.U16 [R11+UR12+0x4800], R30 ;  /* 0x0048001e0b007988 */ /* 0x010fe8000800040c */
[----:B-----5:R-:W-:Y:S04]  /*0b50*/  STS.U16 [R11+UR12+0x4c00], R34 ;  /* 0x004c00220b007988 */ /* 0x020fe8000800040c */
[----:B------:R-:W-:Y:S04]  /*0b60*/  STS.U16 [R11+UR12+0x5000], R38 ;  /* 0x005000260b007988 */ /* 0x000fe8000800040c */
[----:B------:R-:W-:Y:S04]  /*0b70*/  STS.U16 [R11+UR12+0x5400], R41 ;  /* 0x005400290b007988 */ /* 0x000fe8000800040c */
[----:B------:R-:W-:Y:S04]  /*0b80*/  STS.U16 [R11+UR12+0x5800], R44 ;  /* 0x0058002c0b007988 */ /* 0x000fe8000800040c */
[----:B------:R0:W-:Y:S04]  /*0b90*/  STS.U16 [R11+UR12+0x5c00], R45 ;  /* 0x005c002d0b007988 */ /* 0x0001e8000800040c */
[----:B------:R-:W-:Y:S01]  /*0ba0*/  STS.U16 [R0+UR12+0x4100], R23 ;  /* 0x0041001700007988 */ /* 0x000fe2000800040c */
[----:B0-----:R-:W-:-:S03]  /*0bb0*/  LOP3.LUT R11, R11, 0x60, RZ, 0x3c, !PT ;  /* 0x000000600b0b7812 */ /* 0x001fc600078e3cff */
[----:B------:R-:W-:Y:S04]  /*0bc0*/  STS.U16 [R0+UR12+0x4500], R27 ;  /* 0x0045001b00007988 */ /* 0x000fe8000800040c */
[----:B------:R-:W-:Y:S04]  /*0bd0*/  STS.U16 [R0+UR12+0x4900], R31 ;  /* 0x0049001f00007988 */ /* 0x000fe8000800040c */
[----:B------:R-:W-:Y:S04]  /*0be0*/  STS.U16 [R0+UR12+0x4d00], R35 ;  /* 0x004d002300007988 */ /* 0x000fe8000800040c */
[----:B------:R-:W-:Y:S04]  /*0bf0*/  STS.U16 [R0+UR12+0x5100], R39 ;  /* 0x0051002700007988 */ /* 0x000fe8000800040c */
[----:B------:R-:W-:Y:S04]  /*0c00*/  STS.U16 [R0+UR12+0x5500], R42 ;  /* 0x0055002a00007988 */ /* 0x000fe8000800040c */
[----:B------:R-:W-:Y:S04]  /*0c10*/  STS.U16 [R0+UR12+0x5900], R20 ;  /* 0x0059001400007988 */ /* 0x000fe8000800040c */
[----:B------:R0:W-:Y:S04]  /*0c20*/  STS.U16 [R0+UR12+0x5d00], R10 ;  /* 0x005d000a00007988 */ /* 0x0001e8000800040c */
[----:B------:R-:W-:Y:S04]  /*0c30*/  STS.U16 [R3+UR12+0x4200], R24 ;  /* 0x0042001803007988 */ /* 0x000fe8000800040c */
[----:B------:R-:W-:Y:S04]  /*0c40*/  STS.U16 [R3+UR12+0x4600], R28 ;  /* 0x0046001c03007988 */ /* 0x000fe8000800040c */
[----:B------:R-:W-:Y:S04]  /*0c50*/  STS.U16 [R3+UR12+0x4a00], R32 ;  /* 0x004a002003007988 */ /* 0x000fe8000800040c */
[----:B------:R-:W-:Y:S04]  /*0c60*/  STS.U16 [R3+UR12+0x4e00], R36 ;  /* 0x004e002403007988 */ /* 0x000fe8000800040c */
[----:B------:R-:W-:Y:S04]  /*0c70*/  STS.U16 [R3+UR12+0x5200], R40 ;  /* 0x0052002803007988 */ /* 0x000fe8000800040c */
[----:B------:R-:W-:Y:S04]  /*0c80*/  STS.U16 [R3+UR12+0x5600], R43 ;  /* 0x0056002b03007988 */ /* 0x000fe8000800040c */
[----:B------:R-:W-:Y:S04]  /*0c90*/  STS.U16 [R3+UR12+0x5a00], R9 ;  /* 0x005a000903007988 */ /* 0x000fe8000800040c */
[----:B------:R1:W-:Y:S01]  /*0ca0*/  STS.U16 [R3+UR12+0x5e00], R14 ;  /* 0x005e000e03007988 */ /* 0x0003e2000800040c */
[----:B0-----:R-:W-:-:S03]  /*0cb0*/  MOV R0, 0x3f800000 ;  /* 0x3f80000000007802 */ /* 0x001fc60000000f00 */
[----:B------:R-:W-:Y:S04]  /*0cc0*/  STS.U16 [R11+UR12+0x4300], R25 ;  /* 0x004300190b007988 */ /* 0x000fe8000800040c */
[----:B------:R-:W-:Y:S04]  /*0cd0*/  STS.U16 [R11+UR12+0x4700], R29 ;  /* 0x0047001d0b007988 */ /* 0x000fe8000800040c */
[----:B------:R-:W-:Y:S01]  /*0ce0*/  STS.U16 [R11+UR12+0x4b00], R33 ;  /* 0x004b00210b007988 */ /* 0x000fe2000800040c */
[----:B-1----:R-:W-:-:S03]  /*0cf0*/  MOV R3, 0xff800000 ;  /* 0xff80000000037802 */ /* 0x002fc60000000f00 */
[----:B------:R-:W-:Y:S04]  /*0d00*/  STS.U16 [R11+UR12+0x4f00], R37 ;  /* 0x004f00250b007988 */ /* 0x000fe8000800040c */
[----:B------:R-:W-:Y:S04]  /*0d10*/  STS.U16 [R11+UR12+0x5300], R8 ;  /* 0x005300080b007988 */ /* 0x000fe8000800040c */
[----:B------:R0:W-:Y:S04]  /*0d20*/  STS.U16 [R11+UR12+0x5700], R4 ;  /* 0x005700040b007988 */ /* 0x0001e8000800040c */
[----:B------:R1:W-:Y:S04]  /*0d30*/  STS.U16 [R11+UR12+0x5b00], R6 ;  /* 0x005b00060b007988 */ /* 0x0003e8000800040c */
[----:B------:R1:W-:Y:S01]  /*0d40*/  STS.U16 [R11+UR12+0x5f00], R12 ;  /* 0x005f000c0b007988 */ /* 0x0003e2000800040c */
[----:B0-----:R-:W-:Y:S01]  /*0d50*/  LOP3.LUT R4, R46, 0x7f, RZ, 0xc0, !PT ;  /* 0x0000007f2e047812 */ /* 0x001fe200078ec0ff */
[----:B------:R-:W-:Y:S06]  /*0d60*/  @!P0 BRA `(.L_x_0) ;  /* 0x0000006000cc8947 */ /* 0x000fec0003800000 */
[----:B------:R-:W0:Y:S01]  /*0d70*/  LDC.64 R128, c[0x0][0x250] ;  /* 0x00009400ff807b82 */ /* 0x000e220000000a00 */
[----:B------:R-:W-:Y:S01]  /*0d80*/  ULDC UR6, c[0x0][0x258] ;  /* 0x0000960000067ab9 */ /* 0x000fe20000000800 */
[----:B------:R-:W-:Y:S01]  /*0d90*/  ULDC.64 UR8, c[0x0][0x218] ;  /* 0x0000860000087ab9 */ /* 0x000fe20000000a00 */
[----:B------:R-:W-:Y:S01]  /*0da0*/  IMAD R16, R16, UR6, RZ ;  /* 0x0000000610107c24 */ /* 0x000fe2000f8e02ff */
[----:B------:R-:W-:Y:S01]  /*0db0*/  ULDC.64 UR4, c[0x0][0x260] ;  /* 0x0000980000047ab9 */ /* 0x000fe20000000a00 */
[----:B------:R-:W-:Y:S01]  /*0dc0*/  USHF.R.U32.HI UR18, URZ, 0x4, UR12 ;  /* 0x000000043f127899 */ /* 0x000fe2000801160c */
[----:B------:R-:W-:Y:S01]  /*0dd0*/  IMAD R7, R4, UR5, RZ ;  /* 0x0000000504077c24 */ /* 0x000fe2000f8e02ff */
[----:B------:R-:W-:Y:S01]  /*0de0*/  UIMAD UR4, UR7, UR4, URZ ;  /* 0x00000004070472a4 */ /* 0x000fe2000f8e023f */
[C---:B------:R-:W-:Y:S01]  /*0df0*/  IMAD.SHL.U32 R3, R16.reuse, 0x2, RZ ;  /* 0x0000000210037824 */ /* 0x040fe200078e00ff */
[----:B------:R-:W2:Y:S01]  /*0e00*/  LDC.64 R174, c[0x0][0x220] ;  /* 0x00008800ffae7b82 */ /* 0x000ea20000000a00 */
[----:B------:R-:W-:Y:S01]  /*0e10*/  IMAD.HI R5, R16, 0x2, RZ ;  /* 0x0000000210057827 */ /* 0x000fe200078e02ff */
[----:B------:R-:W-:-:S02]  /*0e20*/  USHF.L.U32 UR5, UR4, 0x1, URZ ;  /* 0x0000000104057899 */ /* 0x000fc4000800063f */
[----:B------:R-:W-:Y:S01]  /*0e30*/  USGXT.U32 UR18, UR18, 0xe ;  /* 0x0000000e1212789a */ /* 0x000fe20008000000 */
[----:B------:R-:W-:Y:S01]  /*0e40*/  UMOV UR6, URZ ;  /* 0x0000003f00067c82 */ /* 0x000fe20008000000 */
[----:B------:R-:W-:Y:S02]  /*0e50*/  ULDC UR13, c[0x0][0x238] ;  /* 0x00008e00000d7ab9 */ /* 0x000fe40000000800 */
[----:B------:R-:W3:Y:S01]  /*0e60*/  LDC R63, c[0x0][0x268] ;  /* 0x00009a00ff3f7b82 */ /* 0x000ee20000000800 */
[----:B------:R-:W-:Y:S01]  /*0e70*/  UIADD3 UR10, UP1, UR18, 0x2, URZ ;  /* 0x00000002120a7890 */ /* 0x000fe2000ff3e03f */
[----:B------:R-:W-:-:S03]  /*0e80*/  UMOV UR19, 0x40000040 ;  /* 0x4000004000137882 */ /* 0x000fc60000000000 */
[----:B------:R-:W-:Y:S01]  /*0e90*/  UIADD3.X UR11, UR6, 0x40000040, URZ, UP1, !UPT ;  /* 0x40000040060b7890 */ /* 0x000fe20008ffe43f */
[----:B0-----:R-:W-:Y:S02]  /*0ea0*/  IMAD R18, R18, R129, RZ ;  /* 0x0000008112127224 */ /* 0x001fe400078e02ff */
[----:B------:R-:W-:Y:S01]  /*0eb0*/  IMAD R0, R128, UR7, RZ ;  /* 0x0000000780007c24 */ /* 0x000fe2000f8e02ff */
[----:B------:R-:W-:Y:S01]  /*0ec0*/  UIADD3.64 UR42, UR10, 0x2, URZ ;  /* 0x000000020a2a7897 */ /* 0x000fe2000fffe03f */
[----:B-1----:R-:W-:Y:S01]  /*0ed0*/  IMAD R6, R129, 0x2, R18 ;  /* 0x0000000281067824 */ /* 0x002fe200078e0212 */
[----:B------:R-:W-:Y:S01]  /*0ee0*/  UIADD3.64 UR38, UR10, 0x4, URZ ;  /* 0x000000040a267897 */ /* 0x000fe2000fffe03f */
[----:B------:R-:W-:Y:S01]  /*0ef0*/  IMAD.HI R128, R7, 0x2, RZ ;  /* 0x0000000207807827 */ /* 0x000fe200078e02ff */
[C---:B------:R-:W-:Y:S01]  /*0f00*/  SHF.L.U32 R2, R0.reuse, 0x1, RZ ;  /* 0x0000000100027819 */ /* 0x040fe200000006ff */
[----:B------:R-:W-:Y:S01]  /*0f10*/  UIADD3.64 UR34, UR10, 0x1fe, URZ ;  /* 0x000001fe0a227897 */ /* 0x000fe2000fffe03f */
[----:B------:R-:W-:Y:S01]  /*0f20*/  LEA R8, R129, R6, 0x1 ;  /* 0x0000000681087211 */ /* 0x000fe200078e08ff */
[----:B------:R-:W-:Y:S01]  /*0f30*/  IMAD.HI R0, R0, 0x2, RZ ;  /* 0x0000000200007827 */ /* 0x000fe200078e02ff */
[----:B------:R-:W-:Y:S01]  /*0f40*/  IADD3 R9, P0, P1, R3, UR8, R2 ;  /* 0x0000000803097c10 */ /* 0x000fe2000f91e002 */
[----:B------:R-:W-:Y:S01]  /*0f50*/  UIADD3 UR8, UR12, 0x4000, URZ ;  /* 0x000040000c087890 */ /* 0x000fe2000fffe03f */
[----:B------:R-:W-:Y:S01]  /*0f60*/  SHF.L.U32 R3, R7, 0x1, RZ ;  /* 0x0000000107037819 */ /* 0x000fe200000006ff */
[----:B------:R-:W-:Y:S01]  /*0f70*/  IMAD R10, R129, 0x2, R8 ;  /* 0x00000002810a7824 */ /* 0x000fe200078e0208 */
[----:B------:R-:W-:Y:S01]  /*0f80*/  IADD3.X R5, R5, UR9, R0, P0, P1 ;  /* 0x0000000905057c10 */ /* 0x000fe200087e2400 */
[----:B------:R-:W-:Y:S01]  /*0f90*/  USHF.R.U32.HI UR8, URZ, 0x4, UR8 ;  /* 0x000000043f087899 */ /* 0x000fe20008011608 */
[-C--:B------:R-:W-:Y:S01]  /*0fa0*/  LEA R136, P2, R18, R9.reuse, 0x1 ;  /* 0x0000000912887211 */ /* 0x080fe200078408ff */
[----:B---3--:R-:W-:Y:S01]  /*0fb0*/  IMAD.SHL.U32 R177, R63, 0x2, RZ ;  /* 0x000000023fb17824 */ /* 0x008fe200078e00ff */
[----:B------:R-:W-:Y:S01]  /*0fc0*/  LEA R12, R129, R10, 0x1 ;  /* 0x0000000a810c7211 */ /* 0x000fe200078e08ff */
[C---:B------:R-:W-:Y:S01]  /*0fd0*/  IMAD R65, R63.reuse, 0x44, RZ ;  /* 0x000000443f417824 */ /* 0x040fe200078e02ff */
[-C--:B------:R-:W-:Y:S01]  /*0fe0*/  LEA R132, P4, R8, R9.reuse, 0x1 ;  /* 0x0000000908847211 */ /* 0x080fe200078808ff */
[----:B------:R-:W-:Y:S01]  /*0ff0*/  IMAD R67, R63, 0x46, RZ ;  /* 0x000000463f437824 */ /* 0x000fe200078e02ff */
[-C--:B------:R-:W-:Y:S01]  /*1000*/  LEA R134, P3, R6, R9.reuse, 0x1 ;  /* 0x0000000906867211 */ /* 0x080fe200078608ff */
[----:B------:R-:W-:Y:S01]  /*1010*/  IMAD R14, R129, 0x2, R12 ;  /* 0x00000002810e7824 */ /* 0x000fe200078e020c */
[----:B------:R-:W-:Y:S01]  /*1020*/  LEA R130, P5, R10, R9, 0x1 ;  /* 0x000000090a827211 */ /* 0x000fe200078a08ff */
[C---:B------:R-:W-:Y:S01]  /*1030*/  IMAD R69, R63.reuse, 0x48, RZ ;  /* 0x000000483f457824 */ /* 0x040fe200078e02ff */
[-C--:B------:R-:W-:Y:S01]  /*1040*/  LEA.HI.X.SX32 R137, R18, R5.reuse, 0x1, P2 ;  /* 0x0000000512897211 */ /* 0x080fe200010f0eff */
[----:B------:R-:W-:Y:S01]  /*1050*/  IMAD R53, R63, 0x9, RZ ;  /* 0x000000093f357824 */ /* 0x000fe200078e02ff */
[----:B------:R-:W-:Y:S01]  /*1060*/  LEA R20, R129, R14, 0x1 ;  /* 0x0000000e81147211 */ /* 0x000fe200078e08ff */
[----:B------:R-:W-:Y:S01]  /*1070*/  IMAD R186, R63, 0x21, RZ ;  /* 0x000000213fba7824 */ /* 0x000fe200078e02ff */
[-C--:B------:R-:W-:Y:S01]  /*1080*/  LEA.HI.X.SX32 R133, R8, R5.reuse, 0x1, P4 ;  /* 0x0000000508857211 */ /* 0x080fe200020f0eff */
[----:B------:R-:W-:Y:S01]  /*1090*/  STL.64 [R1+0x2e8], R136 ;  /* 0x0002e88801007387 */ /* 0x000fe20000100a00 */
[-C--:B------:R-:W-:Y:S01]  /*10a0*/  LEA.HI.X.SX32 R135, R6, R5.reuse, 0x1, P3 ;  /* 0x0000000506877211 */ /* 0x080fe200018f0eff */
[----:B------:R-:W-:Y:S01]  /*10b0*/  IMAD R22, R129, 0x2, R20 ;  /* 0x0000000281167824 */ /* 0x000fe200078e0214 */
[----:B------:R-:W-:Y:S01]  /*10c0*/  LEA.HI.X.SX32 R131, R10, R5, 0x1, P5 ;  /* 0x000000050a837211 */ /* 0x000fe200028f0eff */
[----:B------:R0:W-:Y:S01]  /*10d0*/  STL.64 [R1+0x2d8], R132 ;  /* 0x0002d88401007387 */ /* 0x0001e20000100a00 */
[-C--:B------:R-:W-:Y:S01]  /*10e0*/  LEA R18, P4, R20, R9.reuse, 0x1 ;  /* 0x0000000914127211 */ /* 0x080fe200078808ff */
[----:B------:R-:W-:Y:S01]  /*10f0*/  IMAD R214, R63, 0x4e, RZ ;  /* 0x0000004e3fd67824 */ /* 0x000fe200078e02ff */
[----:B------:R-:W-:Y:S01]  /*1100*/  LEA R24, R129, R22, 0x1 ;  /* 0x0000001681187211 */ /* 0x000fe200078e08ff */
[----:B------:R-:W-:Y:S01]  /*1110*/  STL.64 [R1+0x2e0], R134 ;  /* 0x0002e08601007387 */ /* 0x000fe20000100a00 */
[----:B------:R-:W-:Y:S01]  /*1120*/  LEA R6, P5, R22, R9, 0x1 ;  /* 0x0000000916067211 */ /* 0x000fe200078a08ff */
[----:B------:R-:W-:Y:S01]  /*1130*/  IMAD R45, R63, 0x27, RZ ;  /* 0x000000273f2d7824 */ /* 0x000fe200078e02ff */
[-C--:B------:R-:W-:Y:S01]  /*1140*/  LEA.HI.X.SX32 R19, R20, R5.reuse, 0x1, P4 ;  /* 0x0000000514137211 */ /* 0x080fe200020f0eff */
[----:B------:R-:W-:Y:S01]  /*1150*/  IMAD R26, R129, 0x2, R24 ;  /* 0x00000002811a7824 */ /* 0x000fe200078e0218 */
[----:B------:R1:W-:Y:S01]  /*1160*/  STL.64 [R1+0x2d0], R130 ;  /* 0x0002d08201007387 */ /* 0x0003e20000100a00 */
[----:B------:R-:W-:Y:S01]  /*1170*/  LEA.HI.X.SX32 R7, R22, R5, 0x1, P5 ;  /* 0x0000000516077211 */ /* 0x000fe200028f0eff */
[C---:B------:R-:W-:Y:S01]  /*1180*/  IMAD R43, R63.reuse, 0xa, RZ ;  /* 0x0000000a3f2b7824 */ /* 0x040fe200078e02ff */
[C---:B0-----:R-:W-:Y:S01]  /*1190*/  LEA R132, P2, R12.reuse, R9, 0x1 ;  /* 0x000000090c847211 */ /* 0x041fe200078408ff */
[----:B------:R-:W-:Y:S01]  /*11a0*/  IMAD R41, R63, 0x28, RZ ;  /* 0x000000283f297824 */ /* 0x000fe200078e02ff */
[----:B------:R-:W-:Y:S01]  /*11b0*/  LEA R28, R129, R26, 0x1 ;  /* 0x0000001a811c7211 */ /* 0x000fe200078e08ff */
[C---:B------:R-:W-:Y:S01]  /*11c0*/  IMAD.SHL.U32 R185, R63.reuse, 0x20, RZ ;  /* 0x000000203fb97824 */ /* 0x040fe200078e00ff */
[----:B------:R-:W-:Y:S01]  /*11d0*/  LEA.HI.X.SX32 R133, R12, R5, 0x1, P2 ;  /* 0x000000050c857211 */ /* 0x000fe200010f0eff */
[----:B------:R-:W-:Y:S01]  /*11e0*/  IMAD R219, R63, 0x4c, RZ ;  /* 0x0000004c3fdb7824 */ /* 0x000fe200078e02ff */
[-C--:B------:R-:W-:Y:S01]  /*11f0*/  LEA R10, P4, R28, R9.reuse, 0x1 ;  /* 0x000000091c0a7211 */ /* 0x080fe200078808ff */
[----:B------:R-:W-:Y:S01]  /*1200*/  IMAD R30, R129, 0x2, R28 ;  /* 0x00000002811e7824 */ /* 0x000fe200078e021c */
[----:B--2---:R-:W-:Y:S01]  /*1210*/  IADD3 R174, P0, P1, R3, UR5, R174 ;  /* 0x0000000503ae7c10 */ /* 0x004fe2000f91e0ae */
[----:B------:R-:W-:Y:S01]  /*1220*/  STL.64 [R1+0x2c8], R132 ;  /* 0x0002c88401007387 */ /* 0x000fe20000100a00 */
[C---:B-1----:R-:W-:Y:S01]  /*1230*/  LEA R130, P3, R14.reuse, R9, 0x1 ;  /* 0x000000090e827211 */ /* 0x042fe200078608ff */
[----:B------:R-:W-:Y:S01]  /*1240*/  UIMAD.WIDE UR4, UR4, 0x2, URZ ;  /* 0x00000002040478a5 */ /* 0x000fe2000f8e023f */
[----:B------:R-:W-:Y:S01]  /*1250*/  LEA R32, R129, R30, 0x1 ;  /* 0x0000001e81207211 */ /* 0x000fe200078e08ff */
[C---:B------:R-:W-:Y:S01]  /*1260*/  IMAD R3, R63.reuse, 0x42, RZ ;  /* 0x000000423f037824 */ /* 0x040fe200078e02ff */
[----:B------:R-:W-:Y:S01]  /*1270*/  LEA.HI.X.SX32 R131, R14, R5, 0x1, P3 ;  /* 0x000000050e837211 */ /* 0x000fe200018f0eff */
[----:B------:R-:W-:Y:S01]  /*1280*/  IMAD R37, R63, 0x2a, RZ ;  /* 0x0000002a3f257824 */ /* 0x000fe200078e02ff */
[-C--:B------:R-:W-:Y:S01]  /*1290*/  LEA R14, P2, R24, R9.reuse, 0x1 ;  /* 0x00000009180e7211 */ /* 0x080fe200078408ff */
[----:B------:R-:W-:Y:S01]  /*12a0*/  IMAD R34, R129, 0x2, R32 ;  /* 0x0000000281227824 */ /* 0x000fe200078e0220 */
[----:B------:R-:W-:Y:S01]  /*12b0*/  LEA R12, P3, R26, R9, 0x1 ;  /* 0x000000091a0c7211 */ /* 0x000fe200078608ff */
[----:B------:R-:W-:Y:S01]  /*12c0*/  STL.64 [R1+0x2c0], R130 ;  /* 0x0002c08201007387 */ /* 0x000fe20000100a00 */
[-C--:B------:R-:W-:Y:S01]  /*12d0*/  LEA.HI.X.SX32 R15, R24, R5.reuse, 0x1, P2 ;  /* 0x00000005180f7211 */ /* 0x080fe200010f0eff */
[----:B------:R-:W-:Y:S01]  /*12e0*/  IMAD R39, R63, 0x15, RZ ;  /* 0x000000153f277824 */ /* 0x000fe200078e02ff */
[----:B------:R-:W-:Y:S01]  /*12f0*/  LEA R36, R129, R34, 0x1 ;  /* 0x0000002281247211 */ /* 0x000fe200078e08ff */
[----:B------:R-:W-:Y:S01]  /*1300*/  STL.64 [R1+0x2b8], R18 ;  /* 0x0002b81201007387 */ /* 0x000fe20000100a00 */
[-C--:B------:R-:W-:Y:S01]  /*1310*/  LEA.HI.X.SX32 R13, R26, R5.reuse, 0x1, P3 ;  /* 0x000000051a0d7211 */ /* 0x080fe200018f0eff */
[----:B------:R-:W-:Y:S01]  /*1320*/  IMAD R190, R63, 0x54, RZ ;  /* 0x000000543fbe7824 */ /* 0x000fe200078e02ff */
[----:B------:R-:W-:Y:S01]  /*1330*/  LEA.HI.X.SX32 R11, R28, R5, 0x1, P4 ;  /* 0x000000051c0b7211 */ /* 0x000fe200020f0eff */
[----:B------:R-:W-:Y:S01]  /*1340*/  IMAD R38, R129, 0x2, R36 ;  /* 0x0000000281267824 */ /* 0x000fe200078e0224 */
[----:B------:R0:W-:Y:S01]  /*1350*/  STL.64 [R1+0x2b0], R6 ;  /* 0x0002b00601007387 */ /* 0x0001e20000100a00 */
[----:B------:R-:W-:Y:S01]  /*1360*/  IADD3.X R175, R128, UR5, R175, P0, P1 ;  /* 0x0000000580af7c10 */ /* 0x000fe200087e24af */
[C---:B------:R-:W-:Y:S01]  /*1370*/  IMAD R28, R63.reuse, 0x2e, RZ ;  /* 0x0000002e3f1c7824 */ /* 0x040fe200078e02ff */
[----:B------:R-:W-:Y:S01]  /*1380*/  SHF.L.U32 R183, R63, 0x4, RZ ;  /* 0x000000043fb77819 */ /* 0x000fe200000006ff */
[----:B------:R1:W-:Y:S01]  /*1390*/  STL.64 [R1+0x2a8], R14 ;  /* 0x0002a80e01007387 */ /* 0x0003e20000100a00 */
[----:B------:R-:W-:Y:S01]  /*13a0*/  LEA R40, R129, R38, 0x1 ;  /* 0x0000002681287211 */ /* 0x000fe200078e08ff */
[C---:B------:R-:W-:Y:S01]  /*13b0*/  IMAD R35, R63.reuse, 0xb, RZ ;  /* 0x0000000b3f237824 */ /* 0x040fe200078e02ff */
[CC--:B------:R-:W-:Y:S01]  /*13c0*/  LEA RZ, P1, R63.reuse, R174.reuse, 0x2 ;  /* 0x000000ae3fff7211 */ /* 0x0c0fe200078210ff */
[----:B------:R2:W-:Y:S01]  /*13d0*/  STL.64 [R1+0x2a0], R12 ;  /* 0x0002a00c01007387 */ /* 0x0005e20000100a00 */
[----:B------:R-:W-:Y:S01]  /*13e0*/  SHF.L.U32 R179, R63, 0x2, RZ ;  /* 0x000000023fb37819 */ /* 0x000fe200000006ff */
[----:B------:R-:W-:Y:S01]  /*13f0*/  IMAD R42, R129, 0x2, R40 ;  /* 0x00000002812a7824 */ /* 0x000fe200078e0228 */
[C---:B------:R-:W-:Y:S01]  /*1400*/  LEA RZ, P0, R63.reuse, R174, 0x6 ;  /* 0x000000ae3fff7211 */ /* 0x040fe200078030ff */
[----:B------:R3:W-:Y:S01]  /*1410*/  STL.64 [R1+0x298], R10 ;  /* 0x0002980a01007387 */ /* 0x0007e20000100a00 */
[C---:B0-----:R-:W-:Y:S01]  /*1420*/  LEA R6, P5, R30.reuse, R9, 0x1 ;  /* 0x000000091e067211 */ /* 0x041fe200078a08ff */
[----:B------:R-:W-:Y:S01]  /*1430*/  IMAD R210, R63, 0x50, RZ ;  /* 0x000000503fd27824 */ /* 0x000fe200078e02ff */
[----:B------:R-:W-:Y:S01]  /*1440*/  LEA R44, R129, R42, 0x1 ;  /* 0x0000002a812c7211 */ /* 0x000fe200078e08ff */
[C---:B------:R-:W-:Y:S01]  /*1450*/  IMAD R24, R63.reuse, 0x6, RZ ;  /* 0x000000063f187824 */ /* 0x040fe200078e02ff */
[----:B------:R-:W-:Y:S01]  /*1460*/  LEA.HI.X.SX32 R7, R30, R5, 0x1, P5 ;  /* 0x000000051e077211 */ /* 0x000fe200028f0eff */
[----:B------:R-:W-:Y:S01]  /*1470*/  IMAD R30, R63, 0x17, RZ ;  /* 0x000000173f1e7824 */ /* 0x000fe200078e02ff */
[-C--:B-1----:R-:W-:Y:S01]  /*1480*/  LEA R14, P2, R32, R9.reuse, 0x1 ;  /* 0x00000009200e7211 */ /* 0x082fe200078408ff */
[----:B------:R-:W-:Y:S01]  /*1490*/  IMAD R46, R129, 0x2, R44 ;  /* 0x00000002812e7824 */ /* 0x000fe200078e022c */
[----:B--2---:R-:W-:Y:S01]  /*14a0*/  LEA R12, P3, R34, R9, 0x1 ;  /* 0x00000009220c7211 */ /* 0x004fe200078608ff */
[----:B------:R0:W-:Y:S01]  /*14b0*/  STL.64 [R1+0x290], R6 ;  /* 0x0002900601007387 */ /* 0x0001e20000100a00 */
[----:B------:R-:W-:Y:S01]  /*14c0*/  LEA.HI.X.SX32 R15, R32, R5, 0x1, P2 ;  /* 0x00000005200f7211 */ /* 0x000fe200010f0eff */
[----:B------:R-:W-:Y:S01]  /*14d0*/  IMAD R32, R63, 0x2c, RZ ;  /* 0x0000002c3f207824 */ /* 0x000fe200078e02ff */
[----:B------:R-:W-:Y:S01]  /*14e0*/  LEA R48, R129, R46, 0x1 ;  /* 0x0000002e81307211 */ /* 0x000fe200078e08ff */
[----:B------:R-:W-:Y:S01]  /*14f0*/  IMAD R198, R63, 0x5c, RZ ;  /* 0x0000005c3fc67824 */ /* 0x000fe200078e02ff */
[----:B---3--:R-:W-:Y:S01]  /*1500*/  LEA R10, P4, R36, R9, 0x1 ;  /* 0x00000009240a7211 */ /* 0x008fe200078808ff */
[----:B------:R1:W-:Y:S01]  /*1510*/  STL.64 [R1+0x288], R14 ;  /* 0x0002880e01007387 */ /* 0x0003e20000100a00 */
[-C--:B------:R-:W-:Y:S01]  /*1520*/  LEA.HI.X.SX32 R13, R34, R5.reuse, 0x1, P3 ;  /* 0x00000005220d7211 */ /* 0x080fe200018f0eff */
[----:B------:R-:W-:Y:S01]  /*1530*/  IMAD R50, R129, 0x2, R48 ;  /* 0x0000000281327824 */ /* 0x000fe200078e0230 */
[----:B------:R-:W-:Y:S01]  /*1540*/  LEA.HI.X.SX32 R11, R36, R5, 0x1, P4 ;  /* 0x00000005240b7211 */ /* 0x000fe200020f0eff */
[----:B------:R-:W-:Y:S01]  /*1550*/  IMAD R34, R63, 0x16, RZ ;  /* 0x000000163f227824 */ /* 0x000fe200078e02ff */
[----:B------:R-:W-:Y:S01]  /*1560*/  LEA.HI.X.SX32 R185, R185, R175, 0x1, P0 ;  /* 0x000000afb9b97211 */ /* 0x000fe200000f0eff */
[----:B------:R2:W-:Y:S01]  /*1570*/  STL.64 [R1+0x280], R12 ;  /* 0x0002800c01007387 */ /* 0x0005e20000100a00 */
[----:B------:R-:W-:Y:S01]  /*1580*/  LEA R52, R129, R50, 0x1 ;  /* 0x0000003281347211 */ /* 0x000fe200078e08ff */
[----:B------:R-:W-:Y:S01]  /*1590*/  IMAD R25, R63, 0x3, RZ ;  /* 0x000000033f197824 */ /* 0x000fe200078e02ff */
[C---:B0-----:R-:W-:Y:S01]  /*15a0*/  LEA R6, P5, R38.reuse, R9, 0x1 ;  /* 0x0000000926067211 */ /* 0x041fe200078a08ff */
[----:B------:R0:W-:Y:S01]  /*15b0*/  STL.64 [R1+0x278], R10 ;  /* 0x0002780a01007387 */ /* 0x0001e20000100a00 */
[----:B------:R-:W-:Y:S01]  /*15c0*/  IADD3 R218, P0, R219, R174, RZ ;  /* 0x000000aedbda7210 */ /* 0x000fe20007f1e0ff */
[----:B------:R-:W-:Y:S01]  /*15d0*/  IMAD R54, R129, 0x2, R52 ;  /* 0x0000000281367824 */ /* 0x000fe200078e0234 */
[----:B------:R-:W-:Y:S01]  /*15e0*/  LEA.HI.X.SX32 R7, R38, R5, 0x1, P5 ;  /* 0x0000000526077211 */ /* 0x000fe200028f0eff */
[C---:B------:R-:W-:Y:S01]  /*15f0*/  IMAD R188, R63.reuse, 0x52, RZ ;  /* 0x000000523fbc7824 */ /* 0x040fe200078e02ff */
[-C--:B-1----:R-:W-:Y:S01]  /*1600*/  LEA R14, P2, R40, R9.reuse, 0x1 ;  /* 0x00000009280e7211 */ /* 0x082fe200078408ff */
[----:B------:R-:W-:Y:S01]  /*1610*/  IMAD R23, R63, 0xc, RZ ;  /* 0x0000000c3f177824 */ /* 0x000fe200078e02ff */
[----:B------:R-:W-:Y:S01]  /*1620*/  LEA R56, R129, R54, 0x1 ;  /* 0x0000003681387211 */ /* 0x000fe200078e08ff */
[----:B------:R1:W-:Y:S01]  /*1630*/  STL.64 [R1+0x270], R6 ;  /* 0x0002700601007387 */ /* 0x0003e20000100a00 */
[----:B--2---:R-:W-:Y:S01]  /*1640*/  LEA R12, P3, R42, R9, 0x1 ;  /* 0x000000092a0c7211 */ /* 0x004fe200078608ff */
[----:B------:R-:W-:Y:S01]  /*1650*/  IMAD R20, R63, 0x30, RZ ;  /* 0x000000303f147824 */ /* 0x000fe200078e02ff */
[----:B------:R-:W-:Y:S01]  /*1660*/  LEA.HI.X.SX32 R15, R40, R5, 0x1, P2 ;  /* 0x00000005280f7211 */ /* 0x000fe200010f0eff */
[----:B------:R-:W-:Y:S01]  /*1670*/  IMAD R58, R129, 0x2, R56 ;  /* 0x00000002813a7824 */ /* 0x000fe200078e0238 */
[----:B0-----:R-:W-:Y:S01]  /*1680*/  LEA R10, P4, R44, R9, 0x1 ;  /* 0x000000092c0a7211 */ /* 0x001fe200078808ff */
[----:B------:R-:W-:Y:S01]  /*1690*/  IMAD R40, R63, 0x29, RZ ;  /* 0x000000293f287824 */ /* 0x000fe200078e02ff */
[-C--:B------:R-:W-:Y:S01]  /*16a0*/  LEA.HI.X.SX32 R13, R42, R5.reuse, 0x1, P3 ;  /* 0x000000052a0d7211 */ /* 0x080fe200018f0eff */
[----:B------:R0:W-:Y:S01]  /*16b0*/  STL.64 [R1+0x268], R14 ;  /* 0x0002680e01007387 */ /* 0x0001e20000100a00 */
[----:B------:R-:W-:Y:S01]  /*16c0*/  LEA R60, R129, R58, 0x1 ;  /* 0x0000003a813c7211 */ /* 0x000fe200078e08ff */
[----:B------:R-:W-:Y:S01]  /*16d0*/  IMAD R42, R63, 0x14, RZ ;  /* 0x000000143f2a7824 */ /* 0x000fe200078e02ff */
[----:B------:R-:W-:Y:S01]  /*16e0*/  LEA.HI.X.SX32 R11, R44, R5, 0x1, P4 ;  /* 0x000000052c0b7211 */ /* 0x000fe200020f0eff */
[----:B------:R2:W-:Y:S01]  /*16f0*/  STL.64 [R1+0x260], R12 ;  /* 0x0002600c01007387 */ /* 0x0005e20000100a00 */
[C---:B-1----:R-:W-:Y:S01]  /*1700*/  LEA R6, P5, R46.reuse, R9, 0x1 ;  /* 0x000000092e067211 */ /* 0x042fe200078a08ff */
[----:B------:R-:W-:Y:S01]  /*1710*/  IMAD R62, R129, 0x2, R60 ;  /* 0x00000002813e7824 */ /* 0x000fe200078e023c */
[----:B------:R-:W-:Y:S01]  /*1720*/  USGXT.U32 UR16, UR8, 0xe ;  /* 0x0000000e0810789a */ /* 0x000fe20008000000 */
[----:B------:R1:W-:Y:S01]  /*1730*/  STL.64 [R1+0x258], R10 ;  /* 0x0002580a01007387 */ /* 0x0003e20000100a00 */
[----:B------:R-:W-:Y:S01]  /*1740*/  LEA.HI.X.SX32 R7, R46, R5, 0x1, P5 ;  /* 0x000000052e077211 */ /* 0x000fe200028f0eff */
[----:B------:R-:W-:Y:S01]  /*1750*/  IMAD R46, R63, 0x26, RZ ;  /* 0x000000263f2e7824 */ /* 0x000fe200078e02ff */
[----:B------:R-:W-:Y:S01]  /*1760*/  LEA R64, R129, R62, 0x1 ;  /* 0x0000003e81407211 */ /* 0x000fe200078e08ff */
[----:B------:R-:W-:Y:S01]  /*1770*/  IMAD R44, R63, 0x5, RZ ;  /* 0x000000053f2c7824 */ /* 0x000fe200078e02ff */
[----:B0-----:R-:W-:Y:S01]  /*1780*/  LEA R14, P2, R48, R9, 0x1 ;  /* 0x00000009300e7211 */ /* 0x001fe200078408ff */
[----:B------:R0:W-:Y:S01]  /*1790*/  STL.64 [R1+0x250], R6 ;  /* 0x0002500601007387 */ /* 0x0001e20000100a00 */
[----:B------:R-:W-:Y:S01]  /*17a0*/  LEA.HI.X.SX32 R219, R46, R175, 0x1, P0 ;  /* 0x000000af2edb7211 */ /* 0x000fe200000f0eff */
[----:B------:R-:W-:Y:S01]  /*17b0*/  IMAD R66, R129, 0x2, R64 ;  /* 0x0000000281427824 */ /* 0x000fe200078e0240 */
[----:B--2---:R-:W-:Y:S01]  /*17c0*/  LEA R12, P3, R50, R9, 0x1 ;  /* 0x00000009320c7211 */ /* 0x004fe200078608ff */
[C---:B------:R-:W-:Y:S01]  /*17d0*/  IMAD R200, R63.reuse, 0x5e, RZ ;  /* 0x0000005e3fc87824 */ /* 0x040fe200078e02ff */
[----:B------:R-:W-:Y:S01]  /*17e0*/  LEA.HI.X.SX32 R15, R48, R5, 0x1, P2 ;  /* 0x00000005300f7211 */ /* 0x000fe200010f0eff */
[----:B------:R-:W-:Y:S01]  /*17f0*/  IMAD R48, R63, 0x13, RZ ;  /* 0x000000133f307824 */ /* 0x000fe200078e02ff */
[----:B------:R-:W-:Y:S01]  /*1800*/  LEA R68, R129, R66, 0x1 ;  /* 0x0000004281447211 */ /* 0x000fe200078e08ff */
[----:B------:R-:W-:Y:S01]  /*1810*/  IMAD R22, R63, 0x18, RZ ;  /* 0x000000183f167824 */ /* 0x000fe200078e02ff */
[----:B-1----:R-:W-:Y:S01]  /*1820*/  LEA R10, P4, R52, R9, 0x1 ;  /* 0x00000009340a7211 */ /* 0x002fe200078808ff */
[----:B------:R1:W-:Y:S01]  /*1830*/  STL.64 [R1+0x248], R14 ;  /* 0x0002480e01007387 */ /* 0x0003e20000100a00 */
[----:B------:R-:W-:Y:S01]  /*1840*/  LEA.HI.X.SX32 R13, R50, R5, 0x1, P3 ;  /* 0x00000005320d7211 */ /* 0x000fe200018f0eff */
[----:B------:R-:W-:Y:S01]  /*1850*/  IMAD R70, R129, 0x2, R68 ;  /* 0x0000000281467824 */ /* 0x000fe200078e0244 */
[----:B0-----:R-:W-:Y:S01]  /*1860*/  LEA R6, P5, R54, R9, 0x1 ;  /* 0x0000000936067211 */ /* 0x001fe200078a08ff */
[----:B------:R-:W-:Y:S01]  /*1870*/  IMAD R50, R63, 0x24, RZ ;  /* 0x000000243f327824 */ /* 0x000fe200078e02ff */
[-C--:B------:R-:W-:Y:S01]  /*1880*/  LEA.HI.X.SX32 R11, R52, R5.reuse, 0x1, P4 ;  /* 0x00000005340b7211 */ /* 0x080fe200020f0eff */
[----:B------:R0:W-:Y:S01]  /*1890*/  STL.64 [R1+0x240], R12 ;  /* 0x0002400c01007387 */ /* 0x0001e20000100a00 */
[----:B------:R-:W-:Y:S01]  /*18a0*/  LEA R72, R129, R70, 0x1 ;  /* 0x0000004681487211 */ /* 0x000fe200078e08ff */
[C---:B------:R-:W-:Y:S01]  /*18b0*/  IMAD R52, R63.reuse, 0x12, RZ ;  /* 0x000000123f347824 */ /* 0x040fe200078e02ff */
[----:B------:R-:W-:Y:S01]  /*18c0*/  LEA.HI.X.SX32 R7, R54, R5, 0x1, P5 ;  /* 0x0000000536077211 */ /* 0x000fe200028f0eff */
[----:B------:R2:W-:Y:S01]  /*18d0*/  STL.64 [R1+0x238], R10 ;  /* 0x0002380a01007387 */ /* 0x0005e20000100a00 */
[----:B------:R-:W-:Y:S01]  /*18e0*/  IMAD R54, R63, 0x23, RZ ;  /* 0x000000233f367824 */ /* 0x000fe200078e02ff */
[C---:B-1----:R-:W-:Y:S01]  /*18f0*/  LEA R14, P2, R56.reuse, R9, 0x1 ;  /* 0x00000009380e7211 */ /* 0x042fe200078408ff */
[----:B------:R-:W-:Y:S01]  /*1900*/  IMAD R74, R129, 0x2, R72 ;  /* 0x00000002814a7824 */ /* 0x000fe200078e0248 */
[----:B------:R1:W-:Y:S01]  /*1910*/  STL.64 [R1+0x230], R6 ;  /* 0x0002300601007387 */ /* 0x0003e20000100a00 */
[C---:B------:R-:W-:Y:S01]  /*1920*/  IMAD R194, R63.reuse, 0x58, RZ ;  /* 0x000000583fc27824 */ /* 0x040fe200078e02ff */
[----:B------:R-:W-:Y:S01]  /*1930*/  LEA.HI.X.SX32 R15, R56, R5, 0x1, P2 ;  /* 0x00000005380f7211 */ /* 0x000fe200010f0eff */
[----:B------:R-:W-:Y:S01]  /*1940*/  IMAD R56, R63, 0x22, RZ ;  /* 0x000000223f387824 */ /* 0x000fe200078e02ff */
[----:B------:R-:W-:Y:S01]  /*1950*/  LEA R76, R129, R74, 0x1 ;  /* 0x0000004a814c7211 */ /* 0x000fe200078e08ff */
[----:B------:R-:W-:Y:S01]  /*1960*/  IMAD R26, R63, 0x2f, RZ ;  /* 0x0000002f3f1a7824 */ /* 0x000fe200078e02ff */
[-C--:B0-----:R-:W-:Y:S01]  /*1970*/  LEA R12, P3, R58, R9.reuse, 0x1 ;  /* 0x000000093a0c7211 */ /* 0x081fe200078608ff */
[----:B------:R0:W-:Y:S01]  /*1980*/  STL.64 [R1+0x228], R14 ;  /* 0x0002280e01007387 */ /* 0x0001e20000100a00 */
[----:B--2---:R-:W-:Y:S01]  /*1990*/  LEA R10, P4, R60, R9, 0x1 ;  /* 0x000000093c0a7211 */ /* 0x004fe200078808ff */
[----:B------:R-:W-:Y:S01]  /*19a0*/  IMAD R78, R129, 0x2, R76 ;  /* 0x00000002814e7824 */ /* 0x000fe200078e024c */
[----:B------:R-:W-:Y:S01]  /*19b0*/  LEA.HI.X.SX32 R13, R58, R5, 0x1, P3 ;  /* 0x000000053a0d7211 */ /* 0x000fe200018f0eff */
[C---:B------:R-:W-:Y:S01]  /*19c0*/  IMAD R58, R63.reuse, 0x11, RZ ;  /* 0x000000113f3a7824 */ /* 0x040fe200078e02ff */
[----:B-1----:R-:W-:Y:S01]  /*19d0*/  LEA R6, P5, R62, R9, 0x1 ;  /* 0x000000093e067211 */ /* 0x002fe200078a08ff */
[----:B------:R-:W-:Y:S01]  /*19e0*/  IMAD R17, R63, 0x32, RZ ;  /* 0x000000323f117824 */ /* 0x000fe200078e02ff */
[----:B------:R-:W-:Y:S01]  /*19f0*/  LEA R80, R129, R78, 0x1 ;  /* 0x0000004e81507211 */ /* 0x000fe200078e08ff */
[----:B------:R1:W-:Y:S01]  /*1a00*/  STL.64 [R1+0x220], R12 ;  /* 0x0002200c01007387 */ /* 0x0003e20000100a00 */
[-C--:B------:R-:W-:Y:S01]  /*1a10*/  LEA.HI.X.SX32 R11, R60, R5.reuse, 0x1, P4 ;  /* 0x000000053c0b7211 */ /* 0x080fe200020f0eff */
[----:B------:R-:W-:Y:S01]  /*1a20*/  IMAD R196, R63, 0x5a, RZ ;  /* 0x0000005a3fc47824 */ /* 0x000fe200078e02ff */
[----:B------:R-:W-:Y:S01]  /*1a30*/  LEA.HI.X.SX32 R7, R62, R5, 0x1, P5 ;  /* 0x000000053e077211 */ /* 0x000fe200028f0eff */
[----:B------:R-:W-:Y:S01]  /*1a40*/  IMAD R82, R129, 0x2, R80 ;  /* 0x0000000281527824 */ /* 0x000fe200078e0250 */
[C---:B0-----:R-:W-:Y:S01]  /*1a50*/  LEA R14, P2, R64.reuse, R9, 0x1 ;  /* 0x00000009400e7211 */ /* 0x041fe200078408ff */
[----:B------:R0:W-:Y:S01]  /*1a60*/  STL.64 [R1+0x218], R10 ;  /* 0x0002180a01007387 */ /* 0x0001e20000100a00 */
[----:B------:R-:W-:Y:S01]  /*1a70*/  IMAD R168, R63, 0x64, RZ ;  /* 0x000000643fa87824 */ /* 0x000fe200078e02ff */
[----:B------:R-:W-:Y:S01]  /*1a80*/  UIADD3 UR8, UP0, UR16, 0x80, URZ ;  /* 0x0000008010087890 */ /* 0x000fe2000ff1e03f */
[----:B------:R-:W-:Y:S01]  /*1a90*/  LEA R84, R129, R82, 0x1 ;  /* 0x0000005281547211 */ /* 0x000fe200078e08ff */
[----:B------:R2:W-:Y:S01]  /*1aa0*/  STL.64 [R1+0x210], R6 ;  /* 0x0002100601007387 */ /* 0x0005e20000100a00 */
[----:B------:R-:W-:Y:S01]  /*1ab0*/  LEA.HI.X.SX32 R15, R64, R5, 0x1, P2 ;  /* 0x00000005400f7211 */ /* 0x000fe200010f0eff */
[----:B------:R-:W-:Y:S01]  /*1ac0*/  IMAD R18, R63, 0x19, RZ ;  /* 0x000000193f127824 */ /* 0x000fe200078e02ff */
[C---:B-1----:R-:W-:Y:S01]  /*1ad0*/  LEA R12, P3, R66.reuse, R9, 0x1 ;  /* 0x00000009420c7211 */ /* 0x042fe200078608ff */
[----:B------:R-:W-:Y:S01]  /*1ae0*/  IMAD R86, R129, 0x2, R84 ;  /* 0x0000000281567824 */ /* 0x000fe200078e0254 */
[----:B------:R-:W-:Y:S01]  /*1af0*/  UMOV UR5, URZ ;  /* 0x0000003f00057c82 */ /* 0x000fe20008000000 */
[----:B------:R1:W-:Y:S01]  /*1b00*/  STL.64 [R1+0x208], R14 ;  /* 0x0002080e01007387 */ /* 0x0003e20000100a00 */
[----:B------:R-:W-:Y:S01]  /*1b10*/  LEA.HI.X.SX32 R13, R66, R5, 0x1, P3 ;  /* 0x00000005420d7211 */ /* 0x000fe200018f0eff */
[----:B------:R-:W-:Y:S01]  /*1b20*/  IMAD.SHL.U32 R181, R63, 0x8, RZ ;  /* 0x000000083fb57824 */ /* 0x000fe200078e00ff */
[----:B------:R-:W-:Y:S01]  /*1b30*/  LEA R88, R129, R86, 0x1 ;  /* 0x0000005681587211 */ /* 0x000fe200078e08ff */
[----:B------:R-:W-:Y:S01]  /*1b40*/  IMAD R223, R63, 0x4a, RZ ;  /* 0x0000004a3fdf7824 */ /* 0x000fe200078e02ff */
[-C--:B0-----:R-:W-:Y:S01]  /*1b50*/  LEA R10, P4, R68, R9.reuse, 0x1 ;  /* 0x00000009440a7211 */ /* 0x081fe200078808ff */
[----:B------:R0:W-:Y:S01]  /*1b60*/  STL.64 [R1+0x200], R12 ;  /* 0x0002000c01007387 */ /* 0x0001e20000100a00 */
[----:B--2---:R-:W-:Y:S01]  /*1b70*/  LEA R6, P5, R70, R9, 0x1 ;  /* 0x0000000946067211 */ /* 0x004fe200078a08ff */
[----:B------:R-:W-:Y:S01]  /*1b80*/  IMAD R90, R129, 0x2, R88 ;  /* 0x00000002815a7824 */ /* 0x000fe200078e0258 */
[-C--:B------:R-:W-:Y:S01]  /*1b90*/  LEA.HI.X.SX32 R11, R68, R5.reuse, 0x1, P4 ;  /* 0x00000005440b7211 */ /* 0x080fe200020f0eff */
[C---:B------:R-:W-:Y:S01]  /*1ba0*/  IMAD R31, R63.reuse, 0x2d, RZ ;  /* 0x0000002d3f1f7824 */ /* 0x040fe200078e02ff */
[----:B------:R-:W-:Y:S01]  /*1bb0*/  LEA.HI.X.SX32 R7, R70, R5, 0x1, P5 ;  /* 0x0000000546077211 */ /* 0x000fe200028f0eff */
[----:B------:R-:W-:Y:S01]  /*1bc0*/  IMAD R166, R63, 0x66, RZ ;  /* 0x000000663fa67824 */ /* 0x000fe200078e02ff */
[----:B------:R-:W-:Y:S01]  /*1bd0*/  LEA R92, R129, R90, 0x1 ;  /* 0x0000005a815c7211 */ /* 0x000fe200078e08ff */
[----:B------:R2:W-:Y:S01]  /*1be0*/  STL.64 [R1+0x1f8], R10 ;  /* 0x0001f80a01007387 */ /* 0x0005e20000100a00 */
[-C--:B-1----:R-:W-:Y:S01]  /*1bf0*/  LEA R14, P2, R72, R9.reuse, 0x1 ;  /* 0x00000009480e7211 */ /* 0x082fe200078408ff */
[----:B------:R-:W-:Y:S01]  /*1c00*/  IMAD R49, R63, 0x25, RZ ;  /* 0x000000253f317824 */ /* 0x000fe200078e02ff */
[----:B------:R-:W-:Y:S01]  /*1c10*/  UIADD3.X UR9, UR5, 0x40000040, URZ, UP0, !UPT ;  /* 0x4000004005097890 */ /* 0x000fe200087fe43f */
[----:B------:R-:W-:Y:S01]  /*1c20*/  IMAD R94, R129, 0x2, R92 ;  /* 0x00000002815e7824 */ /* 0x000fe200078e025c */
[----:B0-----:R-:W-:Y:S01]  /*1c30*/  LEA R12, P3, R74, R9, 0x1 ;  /* 0x000000094a0c7211 */ /* 0x001fe200078608ff */
[----:B------:R0:W-:Y:S01]  /*1c40*/  STL.64 [R1+0x1f0], R6 ;  /* 0x0001f00601007387 */ /* 0x0001e20000100a00 */
[-C--:B------:R-:W-:Y:S01]  /*1c50*/  LEA.HI.X.SX32 R15, R72, R5.reuse, 0x1, P2 ;  /* 0x00000005480f7211 */ /* 0x080fe200010f0eff */
[----:B------:R-:W-:Y:S01]  /*1c60*/  IMAD R192, R63, 0x56, RZ ;  /* 0x000000563fc07824 */ /* 0x000fe200078e02ff */
[----:B------:R-:W-:Y:S01]  /*1c70*/  LEA R96, R129, R94, 0x1 ;  /* 0x0000005e81607211 */ /* 0x000fe200078e08ff */
[----:B------:R-:W-:Y:S01]  /*1c80*/  IMAD R170, R63, 0x62, RZ ;  /* 0x000000623faa7824 */ /* 0x000fe200078e02ff */
[----:B------:R-:W-:Y:S01]  /*1c90*/  LEA.HI.X.SX32 R13, R74, R5, 0x1, P3 ;  /* 0x000000054a0d7211 */ /* 0x000fe200018f0eff */
[----:B------:R1:W-:Y:S01]  /*1ca0*/  STL.64 [R1+0x1e8], R14 ;  /* 0x0001e80e01007387 */ /* 0x0003e20000100a00 */
[C---:B--2---:R-:W-:Y:S01]  /*1cb0*/  LEA R10, P4, R76.reuse, R9, 0x1 ;  /* 0x000000094c0a7211 */ /* 0x044fe200078808ff */
[----:B------:R-:W-:Y:S01]  /*1cc0*/  IMAD R98, R129, 0x2, R96 ;  /* 0x0000000281627824 */ /* 0x000fe200078e0260 */
[----:B------:R-:W-:Y:S01]  /*1cd0*/  MOV R8, 0xff800000 ;  /* 0xff80000000087802 */ /* 0x000fe20000000f00 */
[----:B------:R2:W-:Y:S01]  /*1ce0*/  STL.64 [R1+0x1e0], R12 ;  /* 0x0001e00c01007387 */ /* 0x0005e20000100a00 */
[----:B------:R-:W-:Y:S01]  /*1cf0*/  LEA.HI.X.SX32 R11, R76, R5, 0x1, P4 ;  /* 0x000000054c0b7211 */ /* 0x000fe200020f0eff */
[----:B------:R-:W-:Y:S01]  /*1d00*/  IMAD R21, R63, 0xd, RZ ;  /* 0x0000000d3f157824 */ /* 0x000fe200078e02ff */
[----:B------:R-:W-:Y:S01]  /*1d10*/  LEA R100, R129, R98, 0x1 ;  /* 0x0000006281647211 */ /* 0x000fe200078e08ff */
[C---:B------:R-:W-:Y:S01]  /*1d20*/  IMAD R36, R63.reuse, 0x2b, RZ ;  /* 0x0000002b3f247824 */ /* 0x040fe200078e02ff */
[-C--:B0-----:R-:W-:Y:S01]  /*1d30*/  LEA R6, P5, R78, R9.reuse, 0x1 ;  /* 0x000000094e067211 */ /* 0x081fe200078a08ff */
[----:B------:R0:W-:Y:S01]  /*1d40*/  STL.64 [R1+0x1d8], R10 ;  /* 0x0001d80a01007387 */ /* 0x0001e20000100a00 */
[----:B------:R-:W-:Y:S01]  /*1d50*/  IMAD R172, R63, 0x60, RZ ;  /* 0x000000603fac7824 */ /* 0x000fe200078e02ff */
[----:B-1----:R-:W-:Y:S01]  /*1d60*/  LEA R14, P2, R80, R9, 0x1 ;  /* 0x00000009500e7211 */ /* 0x002fe200078408ff */
[----:B------:R-:W-:Y:S01]  /*1d70*/  IMAD R102, R129, 0x2, R100 ;  /* 0x0000000281667824 */ /* 0x000fe200078e0264 */
[----:B------:R-:W-:Y:S01]  /*1d80*/  LEA.HI.X.SX32 R7, R78, R5, 0x1, P5 ;  /* 0x000000054e077211 */ /* 0x000fe200028f0eff */
[C---:B------:R-:W-:Y:S01]  /*1d90*/  IMAD R19, R63.reuse, 0x31, RZ ;  /* 0x000000313f137824 */ /* 0x040fe200078e02ff */
[----:B--2---:R-:W-:Y:S01]  /*1da0*/  LEA R12, P3, R82, R9, 0x1 ;  /* 0x00000009520c7211 */ /* 0x004fe200078608ff */
[----:B------:R-:W-:Y:S01]  /*1db0*/  IMAD R29, R63, 0x1b, RZ ;  /* 0x0000001b3f1d7824 */ /* 0x000fe200078e02ff */
[----:B------:R-:W-:Y:S01]  /*1dc0*/  LEA R104, R129, R102, 0x1 ;  /* 0x0000006681687211 */ /* 0x000fe200078e08ff */
[----:B------:R1:W-:Y:S01]  /*1dd0*/  STL.64 [R1+0x1d0], R6 ;  /* 0x0001d00601007387 */ /* 0x0003e20000100a00 */
[----:B------:R-:W-:Y:S01]  /*1de0*/  LEA.HI.X.SX32 R15, R80, R5, 0x1, P2 ;  /* 0x00000005500f7211 */ /* 0x000fe200010f0eff */
[----:B------:R-:W-:Y:S01]  /*1df0*/  IMAD R158, R63, 0x6e, RZ ;  /* 0x0000006e3f9e7824 */ /* 0x000fe200078e02ff */
[----:B0-----:R-:W-:Y:S01]  /*1e00*/  LEA R10, P4, R84, R9, 0x1 ;  /* 0x00000009540a7211 */ /* 0x001fe200078808ff */
[----:B------:R-:W-:Y:S01]  /*1e10*/  IMAD R106, R129, 0x2, R104 ;  /* 0x00000002816a7824 */ /* 0x000fe200078e0268 */
[-C--:B------:R-:W-:Y:S01]  /*1e20*/  LEA.HI.X.SX32 R13, R82, R5.reuse, 0x1, P3 ;  /* 0x00000005520d7211 */ /* 0x080fe200018f0eff */
[----:B------:R0:W-:Y:S01]  /*1e30*/  STL.64 [R1+0x1c8], R14 ;  /* 0x0001c80e01007387 */ /* 0x0001e20000100a00 */
[----:B------:R-:W-:Y:S01]  /*1e40*/  LEA.HI.X.SX32 R11, R84, R5, 0x1, P4 ;  /* 0x00000005540b7211 */ /* 0x000fe200020f0eff */
[----:B------:R-:W-:Y:S01]  /*1e50*/  IMAD R33, R63, 0x37, RZ ;  /* 0x000000373f217824 */ /* 0x000fe200078e02ff */
[----:B------:R-:W-:Y:S01]  /*1e60*/  LEA R108, R129, R106, 0x1 ;  /* 0x0000006a816c7211 */ /* 0x000fe200078e08ff */
[----:B------:R2:W-:Y:S01]  /*1e70*/  STL.64 [R1+0x1c0], R12 ;  /* 0x0001c00c01007387 */ /* 0x0005e20000100a00 */
[C---:B------:R-:W-:Y:S01]  /*1e80*/  IMAD R38, R63.reuse, 0x7, RZ ;  /* 0x000000073f267824 */ /* 0x040fe200078e02ff */
[C---:B-1----:R-:W-:Y:S01]  /*1e90*/  LEA R6, P5, R86.reuse, R9, 0x1 ;  /* 0x0000000956067211 */ /* 0x042fe200078a08ff */
[----:B------:R-:W-:Y:S01]  /*1ea0*/  IMAD R160, R63, 0x6c, RZ ;  /* 0x0000006c3fa07824 */ /* 0x000fe200078e02ff */
[----:B------:R1:W-:Y:S01]  /*1eb0*/  STL.64 [R1+0x1b8], R10 ;  /* 0x0001b80a01007387 */ /* 0x0003e20000100a00 */
[----:B------:R-:W-:Y:S01]  /*1ec0*/  IMAD R110, R129, 0x2, R108 ;  /* 0x00000002816e7824 */ /* 0x000fe200078e026c */
[----:B------:R-:W-:Y:S01]  /*1ed0*/  LEA.HI.X.SX32 R7, R86, R5, 0x1, P5 ;  /* 0x0000000556077211 */ /* 0x000fe200028f0eff */
[C---:B------:R-:W-:Y:S01]  /*1ee0*/  IMAD R164, R63.reuse, 0x68, RZ ;  /* 0x000000683fa47824 */ /* 0x040fe200078e02ff */
[-C--:B0-----:R-:W-:Y:S01]  /*1ef0*/  LEA R14, P2, R88, R9.reuse, 0x1 ;  /* 0x00000009580e7211 */ /* 0x081fe200078408ff */
[----:B------:R-:W-:Y:S01]  /*1f00*/  IMAD R162, R63, 0x6a, RZ ;  /* 0x0000006a3fa27824 */ /* 0x000fe200078e02ff */
[----:B------:R-:W-:Y:S01]  /*1f10*/  LEA R112, R129, R110, 0x1 ;  /* 0x0000006e81707211 */ /* 0x000fe200078e08ff */
[----:B------:R0:W-:Y:S01]  /*1f20*/  STL.64 [R1+0x1b0], R6 ;  /* 0x0001b00601007387 */ /* 0x0001e20000100a00 */
[----:B--2---:R-:W-:Y:S01]  /*1f30*/  LEA R12, P3, R90, R9, 0x1 ;  /* 0x000000095a0c7211 */ /* 0x004fe200078608ff */
[----:B------:R-:W-:Y:S01]  /*1f40*/  IMAD R27, R63, 0x35, RZ ;  /* 0x000000353f1b7824 */ /* 0x000fe200078e02ff */
[----:B------:R-:W-:Y:S01]  /*1f50*/  LEA.HI.X.SX32 R15, R88, R5, 0x1, P2 ;  /* 0x00000005580f7211 */ /* 0x000fe200010f0eff */
[----:B------:R-:W-:Y:S01]  /*1f60*/  IMAD R114, R129, 0x2, R112 ;  /* 0x0000000281727824 */ /* 0x000fe200078e0270 */
[----:B-1----:R-:W-:Y:S01]  /*1f70*/  LEA R10, P4, R92, R9, 0x1 ;  /* 0x000000095c0a7211 */ /* 0x002fe200078808ff */
[----:B------:R-:W-:Y:S01]  /*1f80*/  IMAD R51, R63, 0x1d, RZ ;  /* 0x0000001d3f337824 */ /* 0x000fe200078e02ff */
[-C--:B------:R-:W-:Y:S01]  /*1f90*/  LEA.HI.X.SX32 R13, R90, R5.reuse, 0x1, P3 ;  /* 0x000000055a0d7211 */ /* 0x080fe200018f0eff */
[----:B------:R1:W-:Y:S01]  /*1fa0*/  STL.64 [R1+0x1a8], R14 ;  /* 0x0001a80e01007387 */ /* 0x0003e20000100a00 */
[----:B------:R-:W-:Y:S01]  /*1fb0*/  LEA R116, R129, R114, 0x1 ;  /* 0x0000007281747211 */ /* 0x000fe200078e08ff */
[----:B------:R-:W-:Y:S01]  /*1fc0*/  IMAD R152, R63, 0x74, RZ ;  /* 0x000000743f987824 */ /* 0x000fe200078e02ff */
[----:B------:R-:W-:Y:S01]  /*1fd0*/  LEA.HI.X.SX32 R11, R92, R5, 0x1, P4 ;  /* 0x000000055c0b7211 */ /* 0x000fe200020f0eff */
[----:B------:R2:W-:Y:S01]  /*1fe0*/  STL.64 [R1+0x1a0], R12 ;  /* 0x0001a00c01007387 */ /* 0x0005e20000100a00 */
[C---:B0-----:R-:W-:Y:S01]  /*1ff0*/  LEA R6, P5, R94.reuse, R9, 0x1 ;  /* 0x000000095e067211 */ /* 0x041fe200078a08ff */
[----:B------:R-:W-:Y:S01]  /*2000*/  IMAD R118, R129, 0x2, R116 ;  /* 0x0000000281767824 */ /* 0x000fe200078e0274 */
[----:B------:R-:W-:Y:S01]  /*2010*/  CS2R R88, SRZ ;  /* 0x0000000000587805 */ /* 0x000fe2000001ff00 */
[----:B------:R0:W-:Y:S01]  /*2020*/  STL.64 [R1+0x198], R10 ;  /* 0x0001980a01007387 */ /* 0x0001e20000100a00 */
[----:B------:R-:W-:Y:S01]  /*2030*/  LEA.HI.X.SX32 R7, R94, R5, 0x1, P5 ;  /* 0x000000055e077211 */ /* 0x000fe200028f0eff */
[----:B------:R-:W-:Y:S01]  /*2040*/  IMAD R150, R63, 0x76, RZ ;  /* 0x000000763f967824 */ /* 0x000fe200078e02ff */
[----:B------:R-:W-:Y:S01]  /*2050*/  LEA R120, R129, R118, 0x1 ;  /* 0x0000007681787211 */ /* 0x000fe200078e08ff */
[C---:B------:R-:W-:Y:S01]  /*2060*/  IMAD R55, R63.reuse, 0x3b, RZ ;  /* 0x0000003b3f377824 */ /* 0x040fe200078e02ff */
[-C--:B-1----:R-:W-:Y:S01]  /*2070*/  LEA R14, P2, R96, R9.reuse, 0x1 ;  /* 0x00000009600e7211 */ /* 0x082fe200078408ff */
[----:B------:R1:W-:Y:S01]  /*2080*/  STL.64 [R1+0x190], R6 ;  /* 0x0001900601007387 */ /* 0x0003e20000100a00 */
[----:B------:R-:W-:Y:S01]  /*2090*/  IMAD R61, R63, 0xf, RZ ;  /* 0x0000000f3f3d7824 */ /* 0x000fe200078e02ff */
[----:B--2---:R-:W-:Y:S01]  /*20a0*/  LEA R12, P3, R98, R9, 0x1 ;  /* 0x00000009620c7211 */ /* 0x004fe200078608ff */
[----:B------:R-:W-:Y:S01]  /*20b0*/  IMAD R122, R129, 0x2, R120 ;  /* 0x00000002817a7824 */ /* 0x000fe200078e0278 */
[----:B------:R-:W-:Y:S01]  /*20c0*/  LEA.HI.X.SX32 R15, R96, R5, 0x1, P2 ;  /* 0x00000005600f7211 */ /* 0x000fe200010f0eff */
[C---:B------:R-:W-:Y:S01]  /*20d0*/  IMAD R60, R63.reuse, 0x1f, RZ ;  /* 0x0000001f3f3c7824 */ /* 0x040fe200078e02ff */
[----:B0-----:R-:W-:Y:S01]  /*20e0*/  LEA R10, P4, R100, R9, 0x1 ;  /* 0x00000009640a7211 */ /* 0x001fe200078808ff */
[C---:B------:R-:W-:Y:S01]  /*20f0*/  IMAD R156, R63.reuse, 0x70, RZ ;  /* 0x000000703f9c7824 */ /* 0x040fe200078e02ff */
[-C--:B------:R-:W-:Y:S01]  /*2100*/  LEA.HI.X.SX32 R13, R98, R5.reuse, 0x1, P3 ;  /* 0x00000005620d7211 */ /* 0x080fe200018f0eff */
[----:B------:R0:W-:Y:S01]  /*2110*/  STL.64 [R1+0x188], R14 ;  /* 0x0001880e01007387 */ /* 0x0001e20000100a00 */
[----:B------:R-:W-:Y:S01]  /*2120*/  LEA.HI.X.SX32 R11, R100, R5, 0x1, P4 ;  /* 0x00000005640b7211 */ /* 0x000fe200020f0eff */
[----:B------:R-:W-:Y:S01]  /*2130*/  IMAD R154, R63, 0x72, RZ ;  /* 0x000000723f9a7824 */ /* 0x000fe200078e02ff */
[C---:B-1----:R-:W-:Y:S01]  /*2140*/  LEA R6, P5, R102.reuse, R9, 0x1 ;  /* 0x0000000966067211 */ /* 0x042fe200078a08ff */
[----:B------:R1:W-:Y:S01]  /*2150*/  STL.64 [R1+0x180], R12 ;  /* 0x0001800c01007387 */ /* 0x0003e20000100a00 */
[----:B------:R-:W-:Y:S01]  /*2160*/  LEA R124, R129, R122, 0x1 ;  /* 0x0000007a817c7211 */ /* 0x000fe200078e08ff */
[C---:B------:R-:W-:Y:S01]  /*2170*/  IMAD R47, R63.reuse, 0x39, RZ ;  /* 0x000000393f2f7824 */ /* 0x040fe200078e02ff */
[----:B------:R-:W-:Y:S01]  /*2180*/  LEA.HI.X.SX32 R7, R102, R5, 0x1, P5 ;  /* 0x0000000566077211 */ /* 0x000fe200028f0eff */
[----:B------:R2:W-:Y:S01]  /*2190*/  STL.64 [R1+0x178], R10 ;  /* 0x0001780a01007387 */ /* 0x0005e20000100a00 */
[----:B------:R-:W-:Y:S01]  /*21a0*/  IMAD R148, R63, 0x78, RZ ;  /* 0x000000783f947824 */ /* 0x000fe200078e02ff */
[----:B------:R-:W-:Y:S01]  /*21b0*/  CS2R R90, SRZ ;  /* 0x00000000005a7805 */ /* 0x000fe2000001ff00 */
[----:B------:R-:W-:Y:S01]  /*21c0*/  IMAD R126, R129, 0x2, R124 ;  /* 0x00000002817e7824 */ /* 0x000fe200078e027c */
[----:B0-----:R-:W-:Y:S01]  /*21d0*/  LEA R14, P2, R104, R9, 0x1 ;  /* 0x00000009680e7211 */ /* 0x001fe200078408ff */
[----:B------:R0:W-:Y:S01]  /*21e0*/  STL.64 [R1+0x170], R6 ;  /* 0x0001700601007387 */ /* 0x0001e20000100a00 */
[----:B------:R-:W-:Y:S01]  /*21f0*/  IMAD R146, R63, 0x7a, RZ ;  /* 0x0000007a3f927824 */ /* 0x000fe200078e02ff */
[----:B------:R-:W-:-:S02]  /*2200*/  CS2R R92, SRZ ;  /* 0x00000000005c7805 */ /* 0x000fc4000001ff00 */
[----:B-1----:R-:W-:Y:S01]  /*2210*/  LEA R12, P3, R106, R9, 0x1 ;  /* 0x000000096a0c7211 */ /* 0x002fe200078608ff */
[C---:B------:R-:W-:Y:S01]  /*2220*/  IMAD R144, R63.reuse, 0x7c, RZ ;  /* 0x0000007c3f907824 */ /* 0x040fe200078e02ff */
[----:B------:R-:W-:Y:S01]  /*2230*/  LEA.HI.X.SX32 R15, R104, R5, 0x1, P2 ;  /* 0x00000005680f7211 */ /* 0x000fe200010f0eff */
[C---:B------:R-:W-:Y:S01]  /*2240*/  IMAD R142, R63.reuse, 0x7e, RZ ;  /* 0x0000007e3f8e7824 */ /* 0x040fe200078e02ff */
[----:B--2---:R-:W-:Y:S01]  /*2250*/  LEA R10, P4, R108, R9, 0x1 ;  /* 0x000000096c0a7211 */ /* 0x004fe200078808ff */
[C---:B------:R-:W-:Y:S01]  /*2260*/  IMAD R59, R63.reuse, 0x3d, RZ ;  /* 0x0000003d3f3b7824 */ /* 0x040fe200078e02ff */
[-C--:B------:R-:W-:Y:S01]  /*2270*/  LEA.HI.X.SX32 R13, R106, R5.reuse, 0x1, P3 ;  /* 0x000000056a0d7211 */ /* 0x080fe200018f0eff */
[----:B------:R1:W-:Y:S01]  /*2280*/  STL.64 [R1+0x168], R14 ;  /* 0x0001680e01007387 */ /* 0x0003e20000100a00 */
[----:B------:R-:W-:Y:S01]  /*2290*/  LEA.HI.X.SX32 R11, R108, R5, 0x1, P4 ;  /* 0x000000056c0b7211 */ /* 0x000fe200020f0eff */
[----:B------:R-:W-:Y:S01]  /*22a0*/  IMAD R57, R63, 0x3f, RZ ;  /* 0x0000003f3f397824 */ /* 0x000fe200078e02ff */
[C---:B0-----:R-:W-:Y:S01]  /*22b0*/  LEA R6, P5, R110.reuse, R9, 0x1 ;  /* 0x000000096e067211 */ /* 0x041fe200078a08ff */
[----:B------:R0:W-:Y:S01]  /*22c0*/  STL.64 [R1+0x160], R12 ;  /* 0x0001600c01007387 */ /* 0x0001e20000100a00 */
[C---:B------:R-:W-:Y:S01]  /*22d0*/  LEA R4, R129.reuse, R126, 0x1 ;  /* 0x0000007e81047211 */ /* 0x040fe200078e08ff */
[----:B------:R-:W-:Y:S01]  /*22e0*/  IMAD.MOV.U32 R135, RZ, RZ, -0x800000 ;  /* 0xff800000ff877424 */ /* 0x000fe200078e00ff */
[----:B------:R-:W-:Y:S01]  /*22f0*/  LEA.HI.X.SX32 R7, R110, R5, 0x1, P5 ;  /* 0x000000056e077211 */ /* 0x000fe200028f0eff */
[----:B------:R2:W-:Y:S01]  /*2300*/  STL.64 [R1+0x158], R10 ;  /* 0x0001580a01007387 */ /* 0x0005e20000100a00 */
[----:B------:R-:W-:Y:S01]  /*2310*/  CS2R R94, SRZ ;  /* 0x00000000005e7805 */ /* 0x000fe2000001ff00 */
[----:B------:R-:W-:Y:S01]  /*2320*/  IMAD R16, R129, 0x2, R4 ;  /* 0x0000000281107824 */ /* 0x000fe200078e0204 */
[----:B------:R-:W-:-:S02]  /*2330*/  CS2R R96, SRZ ;  /* 0x0000000000607805 */ /* 0x000fc4000001ff00 */
[-C--:B-1----:R-:W-:Y:S01]  /*2340*/  LEA R14, P2, R112, R9.reuse, 0x1 ;  /* 0x00000009700e7211 */ /* 0x082fe200078408ff */
[----:B------:R1:W-:Y:S01]  /*2350*/  STL.64 [R1+0x150], R6 ;  /* 0x0001500601007387 */ /* 0x0003e20000100a00 */
[----:B------:R-:W-:Y:S01]  /*2360*/  IMAD R2, R129, 0x2, R16 ;  /* 0x0000000281027824 */ /* 0x000fe200078e0210 */
[----:B------:R-:W-:Y:S02]  /*2370*/  CS2R R98, SRZ ;  /* 0x0000000000627805 */ /* 0x000fe4000001ff00 */
[----:B0-----:R-:W-:Y:S02]  /*2380*/  LEA R12, P3, R114, R9, 0x1 ;  /* 0x00000009720c7211 */ /* 0x001fe400078608ff */
[----:B------:R-:W-:Y:S02]  /*2390*/  CS2R R100, SRZ ;  /* 0x0000000000647805 */ /* 0x000fe4000001ff00 */
[----:B------:R-:W-:Y:S02]  /*23a0*/  LEA.HI.X.SX32 R15, R112, R5, 0x1, P2 ;  /* 0x00000005700f7211 */ /* 0x000fe400010f0eff */
[----:B------:R-:W-:-:S02]  /*23b0*/  CS2R R102, SRZ ;  /* 0x0000000000667805 */ /* 0x000fc4000001ff00 */
[----:B--2---:R-:W-:Y:S02]  /*23c0*/  LEA R10, P4, R116, R9, 0x1 ;  /* 0x00000009740a7211 */ /* 0x004fe400078808ff */
[----:B------:R-:W-:Y:S02]  /*23d0*/  CS2R R104, SRZ ;  /* 0x0000000000687805 */ /* 0x000fe4000001ff00 */
[-C--:B------:R-:W-:Y:S01]  /*23e0*/  LEA.HI.X.SX32 R13, R114, R5.reuse, 0x1, P3 ;  /* 0x00000005720d7211 */ /* 0x080fe200018f0eff */
[----:B------:R0:W-:Y:S01]  /*23f0*/  STL.64 [R1+0x148], R14 ;  /* 0x0001480e01007387 */ /* 0x0001e20000100a00 */
[----:B------:R-:W-:Y:S02]  /*2400*/  LEA.HI.X.SX32 R11, R116, R5, 0x1, P4 ;  /* 0x00000005740b7211 */ /* 0x000fe400020f0eff */
[----:B------:R-:W-:Y:S02]  /*2410*/  CS2R R106, SRZ ;  /* 0x00000000006a7805 */ /* 0x000fe4000001ff00 */
[----:B-1----:R-:W-:Y:S01]  /*2420*/  LEA R6, P5, R118, R9, 0x1 ;  /* 0x0000000976067211 */ /* 0x002fe200078a08ff */
[----:B------:R1:W-:Y:S01]  /*2430*/  STL.64 [R1+0x140], R12 ;  /* 0x0001400c01007387 */ /* 0x0003e20000100a00 */
[----:B------:R-:W-:-:S02]  /*2440*/  LEA R0, R129, R2, 0x1 ;  /* 0x0000000281007211 */ /* 0x000fc400078e08ff */
[----:B------:R-:W-:Y:S02]  /*2450*/  CS2R R108, SRZ ;  /* 0x00000000006c7805 */ /* 0x000fe4000001ff00 */
[----:B------:R-:W-:Y:S01]  /*2460*/  LEA.HI.X.SX32 R7, R118, R5, 0x1, P5 ;  /* 0x0000000576077211 */ /* 0x000fe200028f0eff */
[----:B------:R2:W-:Y:S01]  /*2470*/  STL.64 [R1+0x138], R10 ;  /* 0x0001380a01007387 */ /* 0x0005e20000100a00 */
[----:B------:R-:W-:Y:S02]  /*2480*/  CS2R R110, SRZ ;  /* 0x00000000006e7805 */ /* 0x000fe4000001ff00 */
[----:B------:R-:W-:Y:S02]  /*2490*/  CS2R R112, SRZ ;  /* 0x0000000000707805 */ /* 0x000fe4000001ff00 */
[----:B------:R-:W-:Y:S02]  /*24a0*/  CS2R R114, SRZ ;  /* 0x0000000000727805 */ /* 0x000fe4000001ff00 */
[----:B0-----:R-:W-:Y:S01]  /*24b0*/  LEA R14, P2, R120, R9, 0x1 ;  /* 0x00000009780e7211 */ /* 0x001fe200078408ff */
[----:B------:R0:W-:Y:S01]  /*24c0*/  STL.64 [R1+0x130], R6 ;  /* 0x0001300601007387 */ /* 0x0001e20000100a00 */
[----:B------:R-:W-:-:S02]  /*24d0*/  CS2R R116, SRZ ;  /* 0x0000000000747805 */ /* 0x000fc4000001ff00 */
[----:B------:R-:W-:Y:S02]  /*24e0*/  CS2R R118, SRZ ;  /* 0x0000000000767805 */ /* 0x000fe4000001ff00 */
[----:B-1----:R-:W-:Y:S01]  /*24f0*/  LEA R12, P3, R122, R9, 0x1 ;  /* 0x000000097a0c7211 */ /* 0x002fe200078608ff */
[----:B------:R-:W-:Y:S01]  /*2500*/  UMOV UR4, URZ ;  /* 0x0000003f00047c82 */ /* 0x000fe20008000000 */
[----:B------:R-:W-:Y:S01]  /*2510*/  LEA.HI.X.SX32 R15, R120, R5, 0x1, P2 ;  /* 0x00000005780f7211 */ /* 0x000fe200010f0eff */
[----:B------:R-:W-:Y:S01]  /*2520*/  UIADD3.64 UR30, UR10, 0x200, URZ ;  /* 0x000002000a1e7897 */ /* 0x000fe2000fffe03f */
[----:B--2---:R-:W-:Y:S01]  /*2530*/  LEA R10, P4, R124, R9, 0x1 ;  /* 0x000000097c0a7211 */ /* 0x004fe200078808ff */
[----:B------:R-:W-:Y:S01]  /*2540*/  UIADD3.64 UR26, UR10, 0x202, URZ ;  /* 0x000002020a1a7897 */ /* 0x000fe2000fffe03f */
[-C--:B------:R-:W-:Y:S01]  /*2550*/  LEA.HI.X.SX32 R13, R122, R5.reuse, 0x1, P3 ;  /* 0x000000057a0d7211 */ /* 0x080fe200018f0eff */
[----:B------:R1:W-:Y:S01]  /*2560*/  STL.64 [R1+0x128], R14 ;  /* 0x0001280e01007387 */ /* 0x0003e20000100a00 */
[----:B------:R-:W-:Y:S01]  /*2570*/  LEA.HI.X.SX32 R11, R124, R5, 0x1, P4 ;  /* 0x000000057c0b7211 */ /* 0x000fe200020f0eff */
[----:B------:R-:W-:Y:S01]  /*2580*/  UIADD3.64 UR22, UR10, 0x204, URZ ;  /* 0x000002040a167897 */ /* 0x000fe2000fffe03f */
[C---:B0-----:R-:W-:Y:S01]  /*2590*/  LEA R6, P5, R126.reuse, R9, 0x1 ;  /* 0x000000097e067211 */ /* 0x041fe200078a08ff */
[----:B------:R0:W-:Y:S01]  /*25a0*/  STL.64 [R1+0x120], R12 ;  /* 0x0001200c01007387 */ /* 0x0001e20000100a00 */
[----:B------:R-:W-:Y:S01]  /*25b0*/  IADD3 R120, P6, R177, R174, RZ ;  /* 0x000000aeb1787210 */ /* 0x000fe20007fde0ff */
[----:B------:R-:W-:Y:S01]  /*25c0*/  UIADD3.64 UR40, UR8, 0x80, URZ ;  /* 0x0000008008287897 */ /* 0x000fe2000fffe03f */
[----:B------:R-:W-:Y:S01]  /*25d0*/  LEA.HI.X.SX32 R7, R126, R5, 0x1, P5 ;  /* 0x000000057e077211 */ /* 0x000fe200028f0eff */
[----:B------:R2:W-:Y:S01]  /*25e0*/  STL.64 [R1+0x118], R10 ;  /* 0x0001180a01007387 */ /* 0x0005e20000100a00 */
[-C--:B------:R-:W-:Y:S01]  /*25f0*/  LEA.HI.X.SX32 R121, R63, R175.reuse, 0x1, P6 ;  /* 0x000000af3f797211 */ /* 0x080fe200030f0eff */
[----:B------:R-:W-:Y:S01]  /*2600*/  UIADD3.64 UR36, UR8, 0x100, URZ ;  /* 0x0000010008247897 */ /* 0x000fe2000fffe03f */
[----:B------:R-:W-:Y:S01]  /*2610*/  LEA.HI.X.SX32 R177, R177, R175, 0x1, P1 ;  /* 0x000000afb1b17211 */ /* 0x000fe200008f0eff */
[----:B------:R3:W-:Y:S01]  /*2620*/  STL.64 [R1+0x110], R6 ;  /* 0x0001100601007387 */ /* 0x0007e20000100a00 */
[----:B-1----:R-:W-:-:S02]  /*2630*/  LEA R14, P2, R4, R9, 0x1 ;  /* 0x00000009040e7211 */ /* 0x002fc400078408ff */
[-C--:B------:R-:W-:Y:S02]  /*2640*/  IADD3 R126, P1, R67, R174.reuse, RZ ;  /* 0x000000ae437e7210 */ /* 0x080fe40007f3e0ff */
[----:B0-----:R-:W-:Y:S02]  /*2650*/  LEA R12, P3, R16, R9, 0x1 ;  /* 0x00000009100c7211 */ /* 0x001fe400078608ff */
[----:B------:R-:W-:Y:S01]  /*2660*/  LEA.HI.X.SX32 R15, R4, R5, 0x1, P2 ;  /* 0x00000005040f7211 */ /* 0x000fe200010f0eff */
[----:B------:R-:W-:Y:S01]  /*2670*/  IMAD.MOV.U32 R4, RZ, RZ, RZ ;  /* 0x000000ffff047224 */ /* 0x000fe200078e00ff */
[----:B--2---:R-:W-:Y:S02]  /*2680*/  LEA R10, P4, R2, R9, 0x1 ;  /* 0x00000009020a7211 */ /* 0x004fe400078808ff */
[----:B------:R-:W-:Y:S01]  /*2690*/  LEA.HI.X.SX32 R13, R16, R5, 0x1, P3 ;  /* 0x00000005100d7211 */ /* 0x000fe200018f0eff */
[----:B------:R0:W-:Y:S01]  /*26a0*/  STL.64 [R1+0x108], R14 ;  /* 0x0001080e01007387 */ /* 0x0001e20000100a00 */
[----:B---3--:R-:W-:Y:S01]  /*26b0*/  LEA R6, P5, R0, R9, 0x1 ;  /* 0x0000000900067211 */ /* 0x008fe200078a08ff */
[C---:B------:R-:W-:Y:S01]  /*26c0*/  IMAD R16, R63.reuse, 0x33, RZ ;  /* 0x000000333f107824 */ /* 0x040fe200078e02ff */
[-C--:B------:R-:W-:Y:S01]  /*26d0*/  LEA.HI.X.SX32 R11, R2, R5.reuse, 0x1, P4 ;  /* 0x00000005020b7211 */ /* 0x080fe200020f0eff */
[----:B------:R1:W-:Y:S01]  /*26e0*/  STL.64 [R1+0x100], R12 ;  /* 0x0001000c01007387 */ /* 0x0003e20000100a00 */
[----:B------:R-:W-:Y:S01]  /*26f0*/  LEA.HI.X.SX32 R7, R0, R5, 0x1, P5 ;  /* 0x0000000500077211 */ /* 0x000fe200028f0eff */
[C---:B------:R-:W-:Y:S01]  /*2700*/  IMAD R5, R63.reuse, 0xe, RZ ;  /* 0x0000000e3f057824 */ /* 0x040fe200078e02ff */
[CC--:B------:R-:W-:Y:S01]  /*2710*/  LEA RZ, P2, R63.reuse, R174.reuse, 0x5 ;  /* 0x000000ae3fff7211 */ /* 0x0c0fe200078428ff */
[----:B------:R2:W-:Y:S01]  /*2720*/  STL.64 [R1+0xf8], R10 ;  /* 0x0000f80a01007387 */ /* 0x0005e20000100a00 */
[-C--:B------:R-:W-:Y:S01]  /*2730*/  LEA.HI.X.SX32 R127, R54, R175.reuse, 0x1, P1 ;  /* 0x000000af367f7211 */ /* 0x080fe200008f0eff */
[----:B------:R-:W-:Y:S01]  /*2740*/  IMAD R9, R63, 0x38, RZ ;  /* 0x000000383f097824 */ /* 0x000fe200078e02ff */
[-C--:B------:R-:W-:Y:S01]  /*2750*/  LEA.HI.X.SX32 R183, R183, R175.reuse, 0x1, P2 ;  /* 0x000000afb7b77211 */ /* 0x080fe200010f0eff */
[----:B------:R3:W-:Y:S01]  /*2760*/  STL.64 [R1+0xf0], R6 ;  /* 0x0000f00601007387 */ /* 0x0007e20000100a00 */
[-C--:B------:R-:W-:Y:S01]  /*2770*/  IADD3 R124, P2, R56, R174.reuse, RZ ;  /* 0x000000ae387c7210 */ /* 0x080fe20007f5e0ff */
[C---:B0-----:R-:W-:Y:S01]  /*2780*/  IMAD R15, R63.reuse, 0x1e, RZ ;  /* 0x0000001e3f0f7824 */ /* 0x041fe200078e02ff */
[CC--:B------:R-:W-:Y:S01]  /*2790*/  LEA RZ, P5, R63.reuse, R174.reuse, 0x3 ;  /* 0x000000ae3fff7211 */ /* 0x0c0fe200078a18ff */
[----:B------:R0:W-:Y:S01]  /*27a0*/  STL.64 [R1+0xe8], R120 ;  /* 0x0000e87801007387 */ /* 0x0001e20000100a00 */
[-C--:B------:R-:W-:Y:S01]  /*27b0*/  LEA.HI.X.SX32 R125, R58, R175.reuse, 0x1, P2 ;  /* 0x000000af3a7d7211 */ /* 0x080fe200010f0eff */
[----:B-1----:R-:W-:Y:S01]  /*27c0*/  IMAD R12, R63, 0x1a, RZ ;  /* 0x0000001a3f0c7824 */ /* 0x002fe200078e02ff */
[-C--:B------:R-:W-:Y:S01]  /*27d0*/  LEA.HI.X.SX32 R179, R179, R175.reuse, 0x1, P5 ;  /* 0x000000afb3b37211 */ /* 0x080fe200028f0eff */
[----:B--2---:R-:W-:Y:S01]  /*27e0*/  IMAD R10, R63, 0x34, RZ ;  /* 0x000000343f0a7824 */ /* 0x004fe200078e02ff */
[-C--:B------:R-:W-:Y:S01]  /*27f0*/  IADD3 R122, P5, R69, R174.reuse, RZ ;  /* 0x000000ae457a7210 */ /* 0x080fe20007fbe0ff */
[----:B------:R1:W-:Y:S01]  /*2800*/  STL.64 [R1+0x88], R124 ;  /* 0x0000887c01007387 */ /* 0x0003e20000100a00 */
[-C--:B------:R-:W-:Y:S01]  /*2810*/  IADD3 RZ, P4, R3, R174.reuse, RZ ;  /* 0x000000ae03ff7210 */ /* 0x080fe20007f9e0ff */
[C---:B------:R-:W-:Y:S01]  /*2820*/  IMAD R3, R63.reuse, 0x36, RZ ;  /* 0x000000363f037824 */ /* 0x040fe200078e02ff */
[-C--:B------:R-:W-:Y:S01]  /*2830*/  LEA.HI.X.SX32 R123, R50, R175.reuse, 0x1, P5 ;  /* 0x000000af327b7211 */ /* 0x080fe200028f0eff */
[C---:B---3--:R-:W-:Y:S01]  /*2840*/  IMAD R6, R63.reuse, 0x1c, RZ ;  /* 0x0000001c3f067824 */ /* 0x048fe200078e02ff */
[-C--:B------:R-:W-:Y:S01]  /*2850*/  LEA.HI.X.SX32 R187, R186, R175.reuse, 0x1, P4 ;  /* 0x000000afbabb7211 */ /* 0x080fe200020f0eff */
[----:B------:R-:W-:Y:S01]  /*2860*/  IMAD R11, R63, 0x3a, RZ ;  /* 0x0000003a3f0b7824 */ /* 0x000fe200078e02ff */
[-C--:B0-----:R-:W-:Y:S01]  /*2870*/  IADD3 R120, P6, R65, R174.reuse, RZ ;  /* 0x000000ae41787210 */ /* 0x081fe20007fde0ff */
[C---:B------:R-:W-:Y:S01]  /*2880*/  IMAD R14, R63.reuse, 0x3c, RZ ;  /* 0x0000003c3f0e7824 */ /* 0x040fe200078e02ff */
[-C--:B------:R-:W-:Y:S01]  /*2890*/  IADD3 R214, P4, R214, R174.reuse, RZ ;  /* 0x000000aed6d67210 */ /* 0x080fe20007f9e0ff */
[----:B------:R-:W-:Y:S01]  /*28a0*/  IMAD R13, R63, 0x3e, RZ ;  /* 0x0000003e3f0d7824 */ /* 0x000fe200078e02ff */
[----:B------:R-:W-:Y:S01]  /*28b0*/  LEA.HI.X.SX32 R121, R56, R175, 0x1, P6 ;  /* 0x000000af38797211 */ /* 0x000fe200030f0eff */
[----:B------:R-:W-:Y:S01]  /*28c0*/  IMAD.MOV.U32 R0, RZ, RZ, 0x3f800000 ;  /* 0x3f800000ff007424 */ /* 0x000fe200078e00ff */
[----:B-1----:R-:W-:-:S02]  /*28d0*/  IADD3 R124, P2, R52, R174, RZ ;  /* 0x000000ae347c7210 */ /* 0x002fc40007f5e0ff */
[-C--:B------:R-:W-:Y:S01]  /*28e0*/  LEA.HI.X.SX32 R215, R45, R175.reuse, 0x1, P4 ;  /* 0x000000af2dd77211 */ /* 0x080fe200020f0eff */
[----:B------:R0:W-:Y:S01]  /*28f0*/  STL.64 [R1+0x10], R120 ;  /* 0x0000107801007387 */ /* 0x0001e20000100a00 */
[-C--:B------:R-:W-:Y:S02]  /*2900*/  LEA.HI.X.SX32 R125, R53, R175.reuse, 0x1, P2 ;  /* 0x000000af357d7211 */ /* 0x080fe400010f0eff */
[-C--:B------:R-:W-:Y:S01]  /*2910*/  IADD3 R190, P5, R190, R174.reuse, RZ ;  /* 0x000000aebebe7210 */ /* 0x080fe20007fbe0ff */
[----:B------:R-:W-:Y:S01]  /*2920*/  STL.64 [R1+0x8], R126 ;  /* 0x0000087e01007387 */ /* 0x000fe20000100a00 */
[----:B------:R-:W-:Y:S02]  /*2930*/  IADD3 R210, P1, R210, R174, RZ ;  /* 0x000000aed2d27210 */ /* 0x000fe40007f3e0ff */
[-C--:B------:R-:W-:Y:S02]  /*2940*/  LEA.HI.X.SX32 R191, R37, R175.reuse, 0x1, P5 ;  /* 0x000000af25bf7211 */ /* 0x080fe400028f0eff */
[----:B------:R-:W-:-:S02]  /*2950*/  LEA.HI.X.SX32 R211, R41, R175, 0x1, P1 ;  /* 0x000000af29d37211 */ /* 0x000fc400008f0eff */
[-C--:B------:R-:W-:Y:S02]  /*2960*/  IADD3 R198, P1, R198, R174.reuse, RZ ;  /* 0x000000aec6c67210 */ /* 0x080fe40007f3e0ff */
[-C--:B0-----:R-:W-:Y:S02]  /*2970*/  IADD3 R120, P6, R50, R174.reuse, RZ ;  /* 0x000000ae32787210 */ /* 0x081fe40007fde0ff */
[-C--:B------:R-:W-:Y:S02]  /*2980*/  LEA.HI.X.SX32 R199, R28, R175.reuse, 0x1, P1 ;  /* 0x000000af1cc77211 */ /* 0x080fe400008f0eff */
[-C--:B------:R-:W-:Y:S02]  /*2990*/  LEA.HI.X.SX32 R121, R52, R175.reuse, 0x1, P6 ;  /* 0x000000af34797211 */ /* 0x080fe400030f0eff */
[-C--:B------:R-:W-:Y:S02]  /*29a0*/  IADD3 R188, P2, R188, R174.reuse, RZ ;  /* 0x000000aebcbc7210 */ /* 0x080fe40007f5e0ff */
[----:B------:R-:W-:Y:S01]  /*29b0*/  LEA RZ, P3, R63, R174, 0x4 ;  /* 0x000000ae3fff7211 */ /* 0x000fe200078620ff */
[----:B------:R0:W-:Y:S01]  /*29c0*/  STL.64 [R1+0x80], R120 ;  /* 0x0000807801007387 */ /* 0x0001e20000100a00 */
[----:B------:R-:W-:-:S02]  /*29d0*/  LEA.HI.X.SX32 R189, R40, R175, 0x1, P2 ;  /* 0x000000af28bd7211 */ /* 0x000fc400010f0eff */
[-C--:B------:R-:W-:Y:S01]  /*29e0*/  IADD3 R200, P2, R200, R174.reuse, RZ ;  /* 0x000000aec8c87210 */ /* 0x080fe20007f5e0ff */
[----:B------:R1:W-:Y:S01]  /*29f0*/  STL.64 [R1+0xc0], R124 ;  /* 0x0000c07c01007387 */ /* 0x0003e20000100a00 */
[-C--:B------:R-:W-:Y:S02]  /*2a00*/  LEA.HI.X.SX32 R181, R181, R175.reuse, 0x1, P3 ;  /* 0x000000afb5b57211 */ /* 0x080fe400018f0eff */
[----:B------:R-:W-:Y:S01]  /*2a10*/  LEA.HI.X.SX32 R201, R26, R175, 0x1, P2 ;  /* 0x000000af1ac97211 */ /* 0x000fe200010f0eff */
[----:B------:R2:W-:Y:S01]  /*2a20*/  STL.64 [R1], R122 ;  /* 0x0000007a01007387 */ /* 0x0005e20000100a00 */
[-C--:B------:R-:W-:Y:S02]  /*2a30*/  IADD3 R222, P3, R223, R174.reuse, RZ ;  /* 0x000000aedfde7210 */ /* 0x080fe40007f7e0ff */
[----:B------:R-:W-:Y:S02]  /*2a40*/  MOV R7, RZ ;  /* 0x000000ff00077202 */ /* 0x000fe40000000f00 */
[----:B0-----:R-:W-:-:S02]  /*2a50*/  IADD3 R120, P6, R46, R174, RZ ;  /* 0x000000ae2e787210 */ /* 0x001fc40007fde0ff */
[-C--:B------:R-:W-:Y:S02]  /*2a60*/  LEA.HI.X.SX32 R223, R49, R175.reuse, 0x1, P3 ;  /* 0x000000af31df7211 */ /* 0x080fe400018f0eff */
[-C--:B------:R-:W-:Y:S02]  /*2a70*/  LEA.HI.X.SX32 R121, R48, R175.reuse, 0x1, P6 ;  /* 0x000000af30797211 */ /* 0x080fe400030f0eff */
[CC--:B-1----:R-:W-:Y:S02]  /*2a80*/  IADD3 R124, P6, R43.reuse, R174.reuse, RZ ;  /* 0x000000ae2b7c7210 */ /* 0x0c2fe40007fde0ff */
[----:B--2---:R-:W-:Y:S01]  /*2a90*/  IADD3 R122, P0, R42, R174, RZ ;  /* 0x000000ae2a7a7210 */ /* 0x004fe20007f1e0ff */
[----:B------:R0:W-:Y:S01]  /*2aa0*/  STL.64 [R1+0x78], R120 ;  /* 0x0000787801007387 */ /* 0x0001e20000100a00 */
[-C--:B------:R-:W-:Y:S02]  /*2ab0*/  LEA.HI.X.SX32 R125, R44, R175.reuse, 0x1, P6 ;  /* 0x000000af2c7d7211 */ /* 0x080fe400030f0eff */
[----:B------:R-:W-:-:S02]  /*2ac0*/  LEA.HI.X.SX32 R123, R43, R175, 0x1, P0 ;  /* 0x000000af2b7b7211 */ /* 0x000fc400000f0eff */
[-C--:B------:R-:W-:Y:S01]  /*2ad0*/  IADD3 R194, P6, R194, R174.reuse, RZ ;  /* 0x000000aec2c27210 */ /* 0x080fe20007fde0ff */
[----:B------:R1:W-:Y:S01]  /*2ae0*/  STL.64 [R1+0xd8], R124 ;  /* 0x0000d87c01007387 */ /* 0x0003e20000100a00 */
[-C--:B------:R-:W-:Y:S02]  /*2af0*/  IADD3 R196, P0, R196, R174.reuse, RZ ;  /* 0x000000aec4c47210 */ /* 0x080fe40007f1e0ff */
[-C--:B------:R-:W-:Y:S02]  /*2b00*/  LEA.HI.X.SX32 R195, R32, R175.reuse, 0x1, P6 ;  /* 0x000000af20c37211 */ /* 0x080fe400030f0eff */
[-C--:B------:R-:W-:Y:S02]  /*2b10*/  IADD3 R168, P6, R168, R174.reuse, RZ ;  /* 0x000000aea8a87210 */ /* 0x080fe40007fde0ff */
[----:B0-----:R-:W-:Y:S02]  /*2b20*/  IADD3 R120, P4, R41, R174, RZ ;  /* 0x000000ae29787210 */ /* 0x001fe40007f9e0ff */
[----:B------:R-:W-:-:S02]  /*2b30*/  LEA.HI.X.SX32 R197, R31, R175, 0x1, P0 ;  /* 0x000000af1fc57211 */ /* 0x000fc400000f0eff */
[-C--:B------:R-:W-:Y:S02]  /*2b40*/  LEA.HI.X.SX32 R121, R42, R175.reuse, 0x1, P4 ;  /* 0x000000af2a797211 */ /* 0x080fe400020f0eff */
[-C--:B-1----:R-:W-:Y:S02]  /*2b50*/  IADD3 R124, P1, R23, R174.reuse, RZ ;  /* 0x000000ae177c7210 */ /* 0x082fe40007f3e0ff */
[-C--:B------:R-:W-:Y:S01]  /*2b60*/  LEA.HI.X.SX32 R169, R17, R175.reuse, 0x1, P6 ;  /* 0x000000af11a97211 */ /* 0x080fe200030f0eff */
[----:B------:R0:W-:Y:S01]  /*2b70*/  STL.64 [R1+0x70], R120 ;  /* 0x0000707801007387 */ /* 0x0001e20000100a00 */
[----:B------:R-:W-:Y:S02]  /*2b80*/  LEA.HI.X.SX32 R125, R24, R175, 0x1, P1 ;  /* 0x000000af187d7211 */ /* 0x000fe400008f0eff */
[-C--:B------:R-:W-:Y:S01]  /*2b90*/  IADD3 R166, P0, R166, R174.reuse, RZ ;  /* 0x000000aea6a67210 */ /* 0x080fe20007f1e0ff */
[----:B------:R1:W-:Y:S01]  /*2ba0*/  STL.64 [R1+0xb8], R122 ;  /* 0x0000b87a01007387 */ /* 0x0003e20000100a00 */
[----:B------:R-:W-:-:S02]  /*2bb0*/  IADD3 R192, P3, R192, R174, RZ ;  /* 0x000000aec0c07210 */ /* 0x000fc40007f7e0ff */
[-C--:B------:R-:W-:Y:S02]  /*2bc0*/  LEA.HI.X.SX32 R167, R16, R175.reuse, 0x1, P0 ;  /* 0x000000af10a77211 */ /* 0x080fe400000f0eff */
[-C--:B------:R-:W-:Y:S02]  /*2bd0*/  LEA.HI.X.SX32 R193, R36, R175.reuse, 0x1, P3 ;  /* 0x000000af24c17211 */ /* 0x080fe400018f0eff */
[-C--:B------:R-:W-:Y:S02]  /*2be0*/  IADD3 R172, P3, R172, R174.reuse, RZ ;  /* 0x000000aeacac7210 */ /* 0x080fe40007f7e0ff */
[----:B0-----:R-:W-:Y:S02]  /*2bf0*/  IADD3 R120, P4, R37, R174, RZ ;  /* 0x000000ae25787210 */ /* 0x001fe40007f9e0ff */
[-C--:B------:R-:W-:Y:S02]  /*2c00*/  LEA.HI.X.SX32 R173, R20, R175.reuse, 0x1, P3 ;  /* 0x000000af14ad7211 */ /* 0x080fe400018f0eff */
[----:B------:R-:W-:-:S02]  /*2c10*/  LEA.HI.X.SX32 R121, R39, R175, 0x1, P4 ;  /* 0x000000af27797211 */ /* 0x000fc400020f0eff */
[-C--:B-1----:R-:W-:Y:S02]  /*2c20*/  IADD3 R122, P4, R34, R174.reuse, RZ ;  /* 0x000000ae227a7210 */ /* 0x082fe40007f9e0ff */
[-C--:B------:R-:W-:Y:S01]  /*2c30*/  IADD3 R160, P3, R160, R174.reuse, RZ ;  /* 0x000000aea0a07210 */ /* 0x080fe20007f7e0ff */
[----:B------:R0:W-:Y:S01]  /*2c40*/  STL.64 [R1+0x68], R120 ;  /* 0x0000687801007387 */ /* 0x0001e20000100a00 */
[-C--:B------:R-:W-:Y:S02]  /*2c50*/  LEA.HI.X.SX32 R123, R35, R175.reuse, 0x1, P4 ;  /* 0x000000af237b7211 */ /* 0x080fe400020f0eff */
[----:B------:R-:W-:Y:S02]  /*2c60*/  IADD3 R170, P4, R170, R174, RZ ;  /* 0x000000aeaaaa7210 */ /* 0x000fe40007f9e0ff */
[-C--:B------:R-:W-:Y:S02]  /*2c70*/  LEA.HI.X.SX32 R161, R3, R175.reuse, 0x1, P3 ;  /* 0x000000af03a17211 */ /* 0x080fe400018f0eff */
[----:B------:R-:W-:-:S02]  /*2c80*/  LEA.HI.X.SX32 R171, R19, R175, 0x1, P4 ;  /* 0x000000af13ab7211 */ /* 0x000fc400020f0eff */
[-C--:B------:R-:W-:Y:S02]  /*2c90*/  IADD3 R158, P4, R158, R174.reuse, RZ ;  /* 0x000000ae9e9e7210 */ /* 0x080fe40007f9e0ff */
[-C--:B------:R-:W-:Y:S02]  /*2ca0*/  IADD3 R164, P1, R164, R174.reuse, RZ ;  /* 0x000000aea4a47210 */ /* 0x080fe40007f3e0ff */
[----:B0-----:R-:W-:Y:S02]  /*2cb0*/  IADD3 R120, P5, R32, R174, RZ ;  /* 0x000000ae20787210 */ /* 0x001fe40007fbe0ff */
[-C--:B------:R-:W-:Y:S02]  /*2cc0*/  LEA.HI.X.SX32 R159, R33, R175.reuse, 0x1, P4 ;  /* 0x000000af219f7211 */ /* 0x080fe400020f0eff */
[-C--:B------:R-:W-:Y:S02]  /*2cd0*/  LEA.HI.X.SX32 R121, R34, R175.reuse, 0x1, P5 ;  /* 0x000000af22797211 */ /* 0x080fe400028f0eff */
[----:B------:R-:W-:-:S02]  /*2ce0*/  LEA.HI.X.SX32 R165, R10, R175, 0x1, P1 ;  /* 0x000000af0aa57211 */ /* 0x000fc400008f0eff */
[-C--:B------:R-:W-:Y:S01]  /*2cf0*/  IADD3 R152, P1, R152, R174.reuse, RZ ;  /* 0x000000ae98987210 */ /* 0x080fe20007f3e0ff */
[----:B------:R0:W-:Y:S01]  /*2d00*/  STL.64 [R1+0x60], R120 ;  /* 0x0000607801007387 */ /* 0x0001e20000100a00 */
[-C--:B------:R-:W-:Y:S02]  /*2d10*/  IADD3 R156, P0, R156, R174.reuse, RZ ;  /* 0x000000ae9c9c7210 */ /* 0x080fe40007f1e0ff */
[-C--:B------:R-:W-:Y:S01]  /*2d20*/  LEA.HI.X.SX32 R153, R11, R175.reuse, 0x1, P1 ;  /* 0x000000af0b997211 */ /* 0x080fe200008f0eff */
[----:B------:R1:W-:Y:S01]  /*2d30*/  STL.64 [R1+0xb0], R122 ;  /* 0x0000b07a01007387 */ /* 0x0003e20000100a00 */
[----:B------:R-:W-:Y:S02]  /*2d40*/  LEA.HI.X.SX32 R157, R9, R175, 0x1, P0 ;  /* 0x000000af099d7211 */ /* 0x000fe400000f0eff */
[----:B------:R-:W-:Y:S02]  /*2d50*/  IADD3 R144, P0, R144, R174, RZ ;  /* 0x000000ae90907210 */ /* 0x000fe40007f1e0ff */
[----:B------:R-:W-:-:S02]  /*2d60*/  MOV R2, 0x3f800000 ;  /* 0x3f80000000027802 */ /* 0x000fc40000000f00 */
[-C--:B------:R-:W-:Y:S02]  /*2d70*/  LEA.HI.X.SX32 R145, R13, R175.reuse, 0x1, P0 ;  /* 0x000000af0d917211 */ /* 0x080fe400000f0eff */
[-C--:B0-----:R-:W-:Y:S02]  /*2d80*/  IADD3 R120, P5, R28, R174.reuse, RZ ;  /* 0x000000ae1c787210 */ /* 0x081fe40007fbe0ff */
[-C--:B-1----:R-:W-:Y:S02]  /*2d90*/  IADD3 R122, P2, R22, R174.reuse, RZ ;  /* 0x000000ae167a7210 */ /* 0x082fe40007f5e0ff */
[-C--:B------:R-:W-:Y:S02]  /*2da0*/  LEA.HI.X.SX32 R121, R30, R175.reuse, 0x1, P5 ;  /* 0x000000af1e797211 */ /* 0x080fe400028f0eff */
[-C--:B------:R-:W-:Y:S02]  /*2db0*/  LEA.HI.X.SX32 R123, R23, R175.reuse, 0x1, P2 ;  /* 0x000000af177b7211 */ /* 0x080fe400010f0eff */
[----:B------:R-:W-:Y:S01]  /*2dc0*/  IADD3 R162, P2, R162, R174, RZ ;  /* 0x000000aea2a27210 */ /* 0x000fe20007f5e0ff */
[----:B------:R0:W-:Y:S03]  /*2dd0*/  STL.64 [R1+0x58], R120 ;  /* 0x0000587801007387 */ /* 0x0001e60000100a00 */
[----:B------:R-:W-:-:S02]  /*2de0*/  LEA.HI.X.SX32 R163, R27, R175, 0x1, P2 ;  /* 0x000000af1ba37211 */ /* 0x000fc400010f0eff */
[----:B------:R-:W-:-:S04]  /*2df0*/  IADD3 R150, P2, R150, R174, RZ ;  /* 0x000000ae96967210 */ /* 0x000fc80007f5e0ff */
[----:B------:R-:W-:Y:S02]  /*2e00*/  LEA.HI.X.SX32 R151, R55, R175, 0x1, P2 ;  /* 0x000000af37977211 */ /* 0x000fe400010f0eff */
[----:B0-----:R-:W-:-:S04]  /*2e10*/  IADD3 R120, P5, R24, R174, RZ ;  /* 0x000000ae18787210 */ /* 0x001fc80007fbe0ff */
[----:B------:R-:W-:-:S05]  /*2e20*/  LEA.HI.X.SX32 R121, R25, R175, 0x1, P5 ;  /* 0x000000af19797211 */ /* 0x000fca00028f0eff */
[----:B------:R0:W-:Y:S04]  /*2e30*/  STL.64 [R1+0xe0], R120 ;  /* 0x0000e07801007387 */ /* 0x0001e80000100a00 */
[----:B------:R-:W-:Y:S01]  /*2e40*/  STL.64 [R1+0xd0], R124 ;  /* 0x0000d07c01007387 */ /* 0x000fe20000100a00 */
[----:B0-----:R-:W-:-:S04]  /*2e50*/  IADD3 R120, P5, R20, R174, RZ ;  /* 0x000000ae14787210 */ /* 0x001fc80007fbe0ff */
[----:B------:R-:W-:Y:S02]  /*2e60*/  LEA.HI.X.SX32 R121, R22, R175, 0x1, P5 ;  /* 0x000000af16797211 */ /* 0x000fe400028f0eff */
[----:B------:R-:W-:-:S03]  /*2e70*/  IADD3 R22, P6, R10, R174, RZ ;  /* 0x000000ae0a167210 */ /* 0x000fc60007fde0ff */
[----:B------:R0:W-:Y:S01]  /*2e80*/  STL.64 [R1+0x50], R120 ;  /* 0x0000507801007387 */ /* 0x0001e20000100a00 */
[-C--:B------:R-:W-:Y:S02]  /*2e90*/  LEA.HI.X.SX32 R23, R12, R175.reuse, 0x1, P6 ;  /* 0x000000af0c177211 */ /* 0x080fe400030f0eff */
[-C--:B------:R-:W-:Y:S01]  /*2ea0*/  IADD3 R16, P6, R3, R174.reuse, RZ ;  /* 0x000000ae03107210 */ /* 0x080fe20007fde0ff */
[----:B------:R-:W-:Y:S01]  /*2eb0*/  STL.64 [R1+0xa8], R122 ;  /* 0x0000a87a01007387 */ /* 0x000fe20000100a00 */
[-C--:B0-----:R-:W-:Y:S02]  /*2ec0*/  IADD3 R120, P5, R17, R174.reuse, RZ ;  /* 0x000000ae11787210 */ /* 0x081fe40007fbe0ff */
[-C--:B------:R-:W-:Y:S02]  /*2ed0*/  LEA.HI.X.SX32 R17, R29, R175.reuse, 0x1, P6 ;  /* 0x000000af1d117211 */ /* 0x080fe400030f0eff */
[----:B------:R-:W-:Y:S02]  /*2ee0*/  LEA.HI.X.SX32 R121, R18, R175, 0x1, P5 ;  /* 0x000000af12797211 */ /* 0x000fe400028f0eff */
[----:B------:R-:W-:-:S02]  /*2ef0*/  IADD3 R20, P6, R5, R174, RZ ;  /* 0x000000ae05147210 */ /* 0x000fc40007fde0ff */
[-C--:B------:R-:W-:Y:S01]  /*2f00*/  IADD3 R18, P3, R6, R174.reuse, RZ ;  /* 0x000000ae06127210 */ /* 0x080fe20007f7e0ff */
[----:B------:R0:W-:Y:S03]  /*2f10*/  STL.64 [R1+0x48], R120 ;  /* 0x0000487801007387 */ /* 0x0001e60000100a00 */
[----:B------:R-:W-:Y:S02]  /*2f20*/  LEA.HI.X.SX32 R19, R5, R175, 0x1, P3 ;  /* 0x000000af05137211 */ /* 0x000fe400018f0eff */
[----:B------:R-:W-:-:S04]  /*2f30*/  IADD3 R146, P3, R146, R174, RZ ;  /* 0x000000ae92927210 */ /* 0x000fc80007f7e0ff */
[----:B------:R-:W-:Y:S02]  /*2f40*/  LEA.HI.X.SX32 R147, R59, R175, 0x1, P3 ;  /* 0x000000af3b937211 */ /* 0x000fe400018f0eff */
[----:B0-----:R-:W-:-:S04]  /*2f50*/  IADD3 R120, P5, R12, R174, RZ ;  /* 0x000000ae0c787210 */ /* 0x001fc80007fbe0ff */
[-C--:B------:R-:W-:Y:S02]  /*2f60*/  LEA.HI.X.SX32 R121, R21, R175.reuse, 0x1, P5 ;  /* 0x000000af15797211 */ /* 0x080fe400028f0eff */
[-C--:B------:R-:W-:Y:S02]  /*2f70*/  LEA.HI.X.SX32 R21, R38, R175.reuse, 0x1, P6 ;  /* 0x000000af26157211 */ /* 0x080fe400030f0eff */
[-C--:B------:R-:W-:Y:S01]  /*2f80*/  IADD3 R154, P5, R154, R174.reuse, RZ ;  /* 0x000000ae9a9a7210 */ /* 0x080fe20007fbe0ff */
[----:B------:R-:W-:Y:S01]  /*2f90*/  STL.64 [R1+0xa0], R120 ;  /* 0x0000a07801007387 */ /* 0x000fe20000100a00 */
[-C--:B------:R-:W-:Y:S02]  /*2fa0*/  IADD3 R148, P6, R148, R174.reuse, RZ ;  /* 0x000000ae94947210 */ /* 0x080fe40007fde0ff */
[----:B------:R-:W-:Y:S01]  /*2fb0*/  LEA.HI.X.SX32 R155, R47, R175, 0x1, P5 ;  /* 0x000000af2f9b7211 */ /* 0x000fe200028f0eff */
[----:B------:R-:W-:Y:S01]  /*2fc0*/  STL.64 [R1+0x40], R22 ;  /* 0x0000401601007387 */ /* 0x000fe20000100a00 */
[----:B------:R-:W-:-:S02]  /*2fd0*/  IADD3 R142, P5, R142, R174, RZ ;  /* 0x000000ae8e8e7210 */ /* 0x000fc40007fbe0ff */
[-C--:B------:R-:W-:Y:S01]  /*2fe0*/  LEA.HI.X.SX32 R149, R14, R175.reuse, 0x1, P6 ;  /* 0x000000af0e957211 */ /* 0x080fe200030f0eff */
[----:B------:R0:W-:Y:S01]  /*2ff0*/  STL.64 [R1+0x38], R16 ;  /* 0x0000381001007387 */ /* 0x0001e20000100a00 */
[----:B------:R-:W-:-:S03]  /*3000*/  LEA.HI.X.SX32 R143, R57, R175, 0x1, P5 ;  /* 0x000000af398f7211 */ /* 0x000fc600028f0eff */
[----:B------:R-:W-:Y:S01]  /*3010*/  STL.64 [R1+0xc8], R20 ;  /* 0x0000c81401007387 */ /* 0x000fe20000100a00 */
[----:B0-----:R-:W-:-:S04]  /*3020*/  IADD3 R16, P4, R9, R174, RZ ;  /* 0x000000ae09107210 */ /* 0x001fc80007f9e0ff */
[----:B------:R-:W-:-:S05]  /*3030*/  LEA.HI.X.SX32 R17, R6, R175, 0x1, P4 ;  /* 0x000000af06117211 */ /* 0x000fca00020f0eff */
[----:B------:R0:W-:Y:S04]  /*3040*/  STL.64 [R1+0x30], R16 ;  /* 0x0000301001007387 */ /* 0x0001e80000100a00 */
[----:B------:R1:W-:Y:S01]  /*3050*/  STL.64 [R1+0x98], R18 ;  /* 0x0000981201007387 */ /* 0x0003e20000100a00 */
[----:B0-----:R-:W-:-:S04]  /*3060*/  IADD3 R16, P4, R11, R174, RZ ;  /* 0x000000ae0b107210 */ /* 0x001fc80007f9e0ff */
[-C--:B------:R-:W-:Y:S02]  /*3070*/  LEA.HI.X.SX32 R17, R51, R175.reuse, 0x1, P4 ;  /* 0x000000af33117211 */ /* 0x080fe400020f0eff */
[-C--:B------:R-:W-:Y:S02]  /*3080*/  IADD3 R20, P4, R15, R174.reuse, RZ ;  /* 0x000000ae0f147210 */ /* 0x080fe40007f9e0ff */
[----:B-1----:R-:W-:Y:S01]  /*3090*/  IADD3 R18, P1, R14, R174, RZ ;  /* 0x000000ae0e127210 */ /* 0x002fe20007f3e0ff */
[----:B------:R0:W-:Y:S01]  /*30a0*/  STL.64 [R1+0x28], R16 ;  /* 0x0000281001007387 */ /* 0x0001e20000100a00 */
[-C--:B------:R-:W-:Y:S02]  /*30b0*/  LEA.HI.X.SX32 R21, R61, R175.reuse, 0x1, P4 ;  /* 0x000000af3d157211 */ /* 0x080fe400020f0eff */
[----:B------:R-:W-:-:S03]  /*30c0*/  LEA.HI.X.SX32 R19, R15, R175, 0x1, P1 ;  /* 0x000000af0f137211 */ /* 0x000fc600008f0eff */
[----:B------:R1:W-:Y:S04]  /*30d0*/  STL.64 [R1+0x90], R20 ;  /* 0x0000901401007387 */ /* 0x0003e80000100a00 */
[----:B------:R1:W-:Y:S01]  /*30e0*/  STL.64 [R1+0x20], R18 ;  /* 0x0000201201007387 */ /* 0x0003e20000100a00 */
[----:B0-----:R-:W-:-:S04]  /*30f0*/  IADD3 R16, P2, R13, R174, RZ ;  /* 0x000000ae0d107210 */ /* 0x001fc80007f5e0ff */
[----:B------:R-:W-:-:S05]  /*3100*/  LEA.HI.X.SX32 R17, R60, R175, 0x1, P2 ;  /* 0x000000af3c117211 */ /* 0x000fca00010f0eff */
[----:B------:R1:W-:Y:S04]  /*3110*/  STL.64 [R1+0x18], R16 ;  /* 0x0000181001007387 */ /* 0x0003e80000100a00 */
.L_x_1:
[----:B------:R-:W2:Y:S04]  /*3120*/  LDL.64 R12, [R1+0x2d8] ;  /* 0x0002d800010c7983 */ /* 0x000ea80000100a00 */
[----:B------:R-:W3:Y:S04]  /*3130*/  LDL.64 R10, [R1+0x2d0] ;  /* 0x0002d000010a7983 */ /* 0x000ee80000100a00 */
[----:B-1----:R-:W4:Y:S04]  /*3140*/  LDL.64 R16, [R1+0x2e8] ;  /* 0x0002e80001107983 */ /* 0x002f280000100a00 */
[----:B------:R-:W5:Y:S04]  /*3150*/  LDL.64 R130, [R1+0x2c8] ;  /* 0x0002c80001827983 */ /* 0x000f680000100a00 */
        /* <DEDUP_REMOVED lines=18> */
[----:B------:R-:W5:Y:S01]  /*3280*/  LDL.64 R212, [R1+0x120] ;  /* 0x0001200001d47983 */ /* 0x000f620000100a00 */
[----:B------:R-:W-:Y:S01]  /*3290*/  UMOV UR17, 0x40000040 ;  /* 0x4000004000117882 */ /* 0x000fe20000000000 */
[----:B------:R-:W0:Y:S02]  /*32a0*/  LDC R178, c[0x0][0x268] ;  /* 0x00009a00ffb27b82 */ /* 0x000e240000000800 */
        /* <DEDUP_REMOVED lines=9> */
[----:B--2---:R-:W-:-:S04]  /*3340*/  IMAD.WIDE R12, R4, 0x2, R12 ;  /* 0x00000002040c7825 */ /* 0x004fc800078e020c */
[C---:B---3--:R-:W-:Y:S01]  /*3350*/  IMAD.WIDE R10, R4.reuse, 0x2, R10 ;  /* 0x00000002040a7825 */ /* 0x048fe200078e020a */
[----:B------:R5:W2:Y:S03]  /*3360*/  LDG.E.U16 R6, desc[UR14][R12.64] ;  /* 0x0000000e0c067981 */ /* 0x000aa6000c1e1500 */
[C---:B----4-:R-:W-:Y:S01]  /*3370*/  IMAD.WIDE R16, R4.reuse, 0x2, R16 ;  /* 0x0000000204107825 */ /* 0x050fe200078e0210 */
[----:B------:R1:W3:Y:S04]  /*3380*/  LDG.E.U16 R9, desc[UR14][R10.64] ;  /* 0x0000000e0a097981 */ /* 0x0002e8000c1e1500 */
[----:B------:R4:W2:Y:S01]  /*3390*/  LDG.E.U16 R3, desc[UR14][R16.64] ;  /* 0x0000000e10037981 */ /* 0x0008a2000c1e1500 */
[----:B-----5:R-:W-:-:S03]  /*33a0*/  IMAD.WIDE R12, R4, 0x2, R128 ;  /* 0x00000002040c7825 */ /* 0x020fc600078e0280 */
[----:B------:R-:W5:Y:S01]  /*33b0*/  LDL.64 R128, [R1+0x250] ;  /* 0x0002500001807983 */ /* 0x000f620000100a00 */
[----:B-1----:R-:W-:-:S03]  /*33c0*/  IMAD.WIDE R10, R4, 0x2, R130 ;  /* 0x00000002040a7825 */ /* 0x002fc600078e0282 */
[----:B------:R-:W3:Y:S01]  /*33d0*/  LDL.64 R130, [R1+0x260] ;  /* 0x0002600001827983 */ /* 0x000ee20000100a00 */
[----:B------:R-:W-:-:S03]  /*33e0*/  IMAD.WIDE R14, R4, 0x2, R14 ;  /* 0x00000002040e7825 */ /* 0x000fc600078e020e */
[----:B------:R-:W2:Y:S01]  /*33f0*/  LDG.E.U16 R10, desc[UR14][R10.64] ;  /* 0x0000000e0a0a7981 */ /* 0x000ea2000c1e1500 */
[----:B------:R-:W-:-:S03]  /*3400*/  IMAD.WIDE R18, R4, 0x2, R18 ;  /* 0x0000000204127825 */ /* 0x000fc600078e0212 */
[----:B------:R-:W2:Y:S01]  /*3410*/  LDG.E.U16 R12, desc[UR14][R12.64] ;  /* 0x0000000e0c0c7981 */ /* 0x000ea2000c1e1500 */
[----:B----4-:R-:W-:-:S03]  /*3420*/  IMAD.WIDE R16, R4, 0x2, R126 ;  /* 0x0000000204107825 */ /* 0x010fc600078e027e */
[----:B------:R1:W4:Y:S04]  /*3430*/  LDG.E.U16 R5, desc[UR14][R14.64] ;  /* 0x0000000e0e057981 */ /* 0x000328000c1e1500 */
[----:B------:R0:W4:Y:S04]  /*3440*/  LDG.E.U16 R11, desc[UR14][R18.64] ;  /* 0x0000000e120b7981 */ /* 0x000128000c1e1500 */
[----:B------:R0:W4:Y:S01]  /*3450*/  LDG.E.U16 R13, desc[UR14][R16.64] ;  /* 0x0000000e100d7981 */ /* 0x000122000c1e1500 */
[----:B-1----:R-:W-:-:S03]  /*3460*/  IMAD.WIDE R14, R4, 0x2, R124 ;  /* 0x00000002040e7825 */ /* 0x002fc600078e027c */
[----:B------:R-:W2:Y:S01]  /*3470*/  LDL.64 R126, [R1+0x248] ;  /* 0x00024800017e7983 */ /* 0x000ea20000100a00 */
[----:B0-----:R-:W-:-:S03]  /*3480*/  IMAD.WIDE R18, R4, 0x2, R120 ;  /* 0x0000000204127825 */ /* 0x001fc600078e0278 */
[----:B------:R-:W4:Y:S01]  /*3490*/  LDL.64 R124, [R1+0x240] ;  /* 0x00024000017c7983 */ /* 0x000f220000100a00 */
[----:B------:R-:W-:-:S03]  /*34a0*/  IMAD.WIDE R16, R4, 0x2, R122 ;  /* 0x0000000204107825 */ /* 0x000fc600078e027a */
[----:B------:R-:W4:Y:S04]  /*34b0*/  LDL.64 R122, [R1+0x238] ;  /* 0x00023800017a7983 */ /* 0x000f280000100a00 */
[----:B------:R-:W4:Y:S01]  /*34c0*/  LDL.64 R120, [R1+0x230] ;  /* 0x0002300001787983 */ /* 0x000f220000100a00 */
[----:B------:R-:W-:-:S03]  /*34d0*/  IMAD.WIDE R22, R4, 0x2, R22 ;  /* 0x0000000204167825 */ /* 0x000fc600078e0216 */
[----:B------:R-:W4:Y:S01]  /*34e0*/  LDG.E.U16 R16, desc[UR14][R16.64] ;  /* 0x0000000e10107981 */ /* 0x000f22000c1e1500 */
[----:B------:R-:W-:-:S03]  /*34f0*/  IMAD.WIDE R20, R4, 0x2, R20 ;  /* 0x0000000204147825 */ /* 0x000fc600078e0214 */
[----:B------:R-:W4:Y:S01]  /*3500*/  LDG.E.U16 R18, desc[UR14][R18.64] ;  /* 0x0000000e12127981 */ /* 0x000f22000c1e1500 */
[----:B------:R-:W-:-:S03]  /*3510*/  IMAD.WIDE R24, R4, 0x2, R140 ;  /* 0x0000000204187825 */ /* 0x000fc600078e028c */
[----:B------:R-:W4:Y:S01]  /*3520*/  LDL.64 R140, [R1+0x228] ;  /* 0x00022800018c7983 */ /* 0x000f220000100a00 */
[----:B------:R-:W-:-:S03]  /*3530*/  IMAD.WIDE R28, R4, 0x2, R136 ;  /* 0x00000002041c7825 */ /* 0x000fc600078e0288 */
[----:B------:R0:W4:Y:S04]  /*3540*/  LDG.E.U16 R17, desc[UR14][R22.64] ;  /* 0x0000000e16117981 */ /* 0x000128000c1e1500 */
[----:B------:R1:W4:Y:S04]  /*3550*/  LDG.E.U16 R19, desc[UR14][R20.64] ;  /* 0x0000000e14137981 */ /* 0x000328000c1e1500 */
[----:B------:R-:W4:Y:S01]  /*3560*/  LDL.64 R136, [R1+0x218] ;  /* 0x0002180001887983 */ /* 0x000f220000100a00 */
[----:B0-----:R-:W-:-:S03]  /*3570*/  IMAD.WIDE R22, R4, 0x2, R132 ;  /* 0x0000000204167825 */ /* 0x001fc600078e0284 */
[----:B------:R-:W4:Y:S01]  /*3580*/  LDL.64 R132, [R1+0x210] ;  /* 0x0002100001847983 */ /* 0x000f220000100a00 */
[----:B-1----:R-:W-:-:S03]  /*3590*/  IMAD.WIDE R20, R4, 0x2, R138 ;  /* 0x0000000204147825 */ /* 0x002fc600078e028a */
[----:B------:R-:W4:Y:S04]  /*35a0*/  LDL.64 R138, [R1+0x220] ;  /* 0x00022000018a7983 */ /* 0x000f280000100a00 */
[----:B------:R-:W4:Y:S04]  /*35b0*/  LDG.E.U16 R14, desc[UR14][R14.64] ;  /* 0x0000000e0e0e7981 */ /* 0x000f28000c1e1500 */
[----:B------:R-:W4:Y:S04]  /*35c0*/  LDG.E.U16 R20, desc[UR14][R20.64] ;  /* 0x0000000e14147981 */ /* 0x000f28000c1e1500 */
[----:B------:R-:W4:Y:S04]  /*35d0*/  LDG.E.U16 R22, desc[UR14][R22.64] ;  /* 0x0000000e16167981 */ /* 0x000f28000c1e1500 */
[----:B------:R0:W4:Y:S04]  /*35e0*/  LDG.E.U16 R15, desc[UR14][R24.64] ;  /* 0x0000000e180f7981 */ /* 0x000128000c1e1500 */
[----:B------:R-:W4:Y:S01]  /*35f0*/  LDG.E.U16 R21, desc[UR14][R28.64] ;  /* 0x0000000e1c157981 */ /* 0x000f22000c1e1500 */
[----:B0-----:R-:W-:-:S03]  /*3600*/  IMAD.WIDE R24, R4, 0x2, R202 ;  /* 0x0000000204187825 */ /* 0x001fc600078e02ca */
[----:B------:R-:W4:Y:S04]  /*3610*/  LDL.64 R202, [R1+0x1e0] ;  /* 0x0001e00001ca7983 */ /* 0x000f280000100a00 */
[----:B------:R-:W4:Y:S01]  /*3620*/  LDG.E.U16 R24, desc[UR14][R24.64] ;  /* 0x0000000e18187981 */ /* 0x000f22000c1e1500 */
[----:B-----5:R-:W-:-:S03]  /*3630*/  IMAD.WIDE R34, R4, 0x2, R128 ;  /* 0x0000000204227825 */ /* 0x020fc600078e0280 */
[----:B------:R-:W5:Y:S01]  /*3640*/  LDL.64 R128, [R1+0x1e8] ;  /* 0x0001e80001807983 */ /* 0x000f620000100a00 */
[----:B---3--:R-:W-:-:S03]  /*3650*/  IMAD.WIDE R26, R4, 0x2, R130 ;  /* 0x00000002041a7825 */ /* 0x008fc600078e0282 */
[----:B------:R-:W3:Y:S04]  /*3660*/  LDL.64 R130, [R1+0x208] ;  /* 0x0002080001827983 */ /* 0x000ee80000100a00 */
[----:B------:R2:W3:Y:S01]  /*3670*/  LDG.E.U16 R23, desc[UR14][R26.64] ;  /* 0x0000000e1a177981 */ /* 0x0004e2000c1e1500 */
[----:B------:R-:W-:-:S03]  /*3680*/  IMAD.WIDE R44, R4, 0x2, R208 ;  /* 0x00000002042c7825 */ /* 0x000fc600078e02d0 */
[----:B------:R-:W3:Y:S01]  /*3690*/  LDG.E.U16 R25, desc[UR14][R34.64] ;  /* 0x0000000e22197981 */ /* 0x000ee2000c1e1500 */
[----:B------:R-:W-:-:S03]  /*36a0*/  IMAD.WIDE R42, R4, 0x2, R204 ;  /* 0x00000002042a7825 */ /* 0x000fc600078e02cc */
[----:B------:R-:W3:Y:S04]  /*36b0*/  LDL.64 R208, [R1+0x100] ;  /* 0x0001000001d07983 */ /* 0x000ee80000100a00 */
[----:B------:R-:W3:Y:S01]  /*36c0*/  LDL.64 R204, [R1+0x198] ;  /* 0x0001980001cc7983 */ /* 0x000ee20000100a00 */
[----:B--2---:R-:W-:-:S03]  /*36d0*/  IMAD.WIDE R26, R4, 0x2, R126 ;  /* 0x00000002041a7825 */ /* 0x004fc600078e027e */
[----:B------:R-:W2:Y:S01]  /*36e0*/  LDL.64 R126, [R1+0x1d8] ;  /* 0x0001d800017e7983 */ /* 0x000ea20000100a00 */
[----:B----4-:R-:W-:-:S03]  /*36f0*/  IMAD.WIDE R32, R4, 0x2, R124 ;  /* 0x0000000204207825 */ /* 0x010fc600078e027c */
[----:B------:R-:W4:Y:S01]  /*3700*/  LDL.64 R124, [R1+0x1d0] ;  /* 0x0001d000017c7983 */ /* 0x000f220000100a00 */
[----:B------:R-:W-:-:S03]  /*3710*/  IMAD.WIDE R28, R4, 0x2, R122 ;  /* 0x00000002041c7825 */ /* 0x000fc600078e027a */
[----:B------:R-:W2:Y:S01]  /*3720*/  LDL.64 R122, [R1+0x1c8] ;  /* 0x0001c800017a7983 */ /* 0x000ea20000100a00 */
[----:B------:R-:W-:-:S03]  /*3730*/  IMAD.WIDE R30, R4, 0x2, R120 ;  /* 0x00000002041e7825 */ /* 0x000fc600078e0278 */
[----:B------:R-:W2:Y:S04]  /*3740*/  LDL.64 R120, [R1+0x1c0] ;  /* 0x0001c00001787983 */ /* 0x000ea80000100a00 */
[----:B------:R-:W2:Y:S04]  /*3750*/  LDG.E.U16 R26, desc[UR14][R26.64] ;  /* 0x0000000e1a1a7981 */ /* 0x000ea8000c1e1500 */
[----:B------:R-:W2:Y:S04]  /*3760*/  LDG.E.U16 R28, desc[UR14][R28.64] ;  /* 0x0000000e1c1c7981 */ /* 0x000ea8000c1e1500 */
[----:B------:R0:W2:Y:S04]  /*3770*/  LDG.E.U16 R27, desc[UR14][R32.64] ;  /* 0x0000000e201b7981 */ /* 0x0000a8000c1e1500 */
[----:B------:R1:W2:Y:S01]  /*3780*/  LDG.E.U16 R29, desc[UR14][R30.64] ;  /* 0x0000000e1e1d7981 */ /* 0x0002a2000c1e1500 */
[----:B0-----:R-:W-:-:S03]  /*3790*/  IMAD.WIDE R32, R4, 0x2, R136 ;  /* 0x0000000204207825 */ /* 0x001fc600078e0288 */
[----:B------:R-:W2:Y:S01]  /*37a0*/  LDL.64 R136, [R1+0x168] ;  /* 0x0001680001887983 */ /* 0x000ea20000100a00 */
[----:B-1----:R-:W-:-:S03]  /*37b0*/  IMAD.WIDE R30, R4, 0x2, R140 ;  /* 0x00000002041e7825 */ /* 0x002fc600078e028c */
[----:B------:R-:W2:Y:S01]  /*37c0*/  LDG.E.U16 R32, desc[UR14][R32.64] ;  /* 0x0000000e20207981 */ /* 0x000ea2000c1e1500 */
[----:B------:R-:W-:-:S03]  /*37d0*/  IMAD.WIDE R38, R4, 0x2, R138 ;  /* 0x0000000204267825 */ /* 0x000fc600078e028a */
[----:B------:R-:W2:Y:S01]  /*37e0*/  LDG.E.U16 R30, desc[UR14][R30.64] ;  /* 0x0000000e1e1e7981 */ /* 0x000ea2000c1e1500 */
[----:B------:R-:W-:-:S03]  /*37f0*/  IMAD.WIDE R36, R4, 0x2, R132 ;  /* 0x0000000204247825 */ /* 0x000fc600078e0284 */
[----:B------:R-:W2:Y:S04]  /*3800*/  LDL.64 R140, [R1+0x1a8] ;  /* 0x0001a800018c7983 */ /* 0x000ea80000100a00 */
[----:B------:R0:W2:Y:S04]  /*3810*/  LDG.E.U16 R33, desc[UR14][R36.64] ;  /* 0x0000000e24217981 */ /* 0x0000a8000c1e1500 */
[----:B------:R5:W2:Y:S04]  /*3820*/  LDG.E.U16 R31, desc[UR14][R38.64] ;  /* 0x0000000e261f7981 */ /* 0x000aa8000c1e1500 */
[----:B------:R-:W2:Y:S01]  /*3830*/  LDL.64 R138, [R1+0x188] ;  /* 0x00018800018a7983 */ /* 0x000ea20000100a00 */
[----:B0-----:R-:W-:-:S03]  /*3840*/  IMAD.WIDE R36, R4, 0x2, R206 ;  /* 0x0000000204247825 */ /* 0x001fc600078e02ce */
[----:B------:R-:W2:Y:S01]  /*3850*/  LDL.64 R132, [R1+0x148] ;  /* 0x0001480001847983 */ /* 0x000ea20000100a00 */
[----:B------:R-:W-:-:S03]  /*3860*/  IMAD.WIDE R40, R4, 0x2, R202 ;  /* 0x0000000204287825 */ /* 0x000fc600078e02ca */
[----:B------:R-:W2:Y:S04]  /*3870*/  LDG.E.U16 R36, desc[UR14][R36.64] ;  /* 0x0000000e24247981 */ /* 0x000ea8000c1e1500 */
[----:B------:R-:W2:Y:S04]  /*3880*/  LDL.64 R206, [R1+0x1b0] ;  /* 0x0001b00001ce7983 */ /* 0x000ea80000100a00 */
[----:B------:R-:W2:Y:S04]  /*3890*/  LDL.64 R202, [R1+0x178] ;  /* 0x0001780001ca7983 */ /* 0x000ea80000100a00 */
[----:B------:R-:W2:Y:S01]  /*38a0*/  LDG.E.U16 R37, desc[UR14][R42.64] ;  /* 0x0000000e2a257981 */ /* 0x000ea2000c1e1500 */
[----:B-----5:R-:W-:-:S03]  /*38b0*/  IMAD.WIDE R38, R4, 0x2, R128 ;  /* 0x0000000204267825 */ /* 0x020fc600078e0280 */
[----:B------:R-:W5:Y:S01]  /*38c0*/  LDL.64 R128, [R1+0x108] ;  /* 0x0001080001807983 */ /* 0x000f620000100a00 */
[----:B---3--:R-:W-:-:S03]  /*38d0*/  IMAD.WIDE R34, R4, 0x2, R130 ;  /* 0x0000000204227825 */ /* 0x008fc600078e0282 */
[----:B------:R-:W3:Y:S04]  /*38e0*/  LDL.64 R130, [R1+0x128] ;  /* 0x0001280001827983 */ /* 0x000ee80000100a00 */
[----:B------:R-:W5:Y:S04]  /*38f0*/  LDG.E.U16 R34, desc[UR14][R34.64] ;  /* 0x0000000e22227981 */ /* 0x000f68000c1e1500 */
[----:B------:R-:W5:Y:S04]  /*3900*/  LDG.E.U16 R38, desc[UR14][R38.64] ;  /* 0x0000000e26267981 */ /* 0x000f68000c1e1500 */
[----:B------:R4:W5:Y:S04]  /*3910*/  LDG.E.U16 R35, desc[UR14][R44.64] ;  /* 0x0000000e2c237981 */ /* 0x000968000c1e1500 */
[----:B------:R2:W5:Y:S01]  /*3920*/  LDG.E.U16 R39, desc[UR14][R40.64] ;  /* 0x0000000e28277981 */ /* 0x000562000c1e1500 */
[----:B----4-:R-:W-:-:S03]  /*3930*/  IMAD.WIDE R44, R4, 0x2, R124 ;  /* 0x00000002042c7825 */ /* 0x010fc600078e027c */
[----:B------:R-:W4:Y:S01]  /*3940*/  LDL.64 R124, [R1+0x1a0] ;  /* 0x0001a000017c7983 */ /* 0x000f220000100a00 */
[----:B--2---:R-:W-:-:S03]  /*3950*/  IMAD.WIDE R40, R4, 0x2, R126 ;  /* 0x0000000204287825 */ /* 0x004fc600078e027e */
[----:B------:R-:W2:Y:S01]  /*3960*/  LDL.64 R126, [R1+0x1b8] ;  /* 0x0001b800017e7983 */ /* 0x000ea20000100a00 */
        /* <DEDUP_REMOVED lines=9> */
[----:B------:R-:W2:Y:S04]  /*3a00*/  LDL.64 R136, [R1+0x118] ;  /* 0x0001180001887983 */ /* 0x000ea80000100a00 */
[----:B------:R4:W2:Y:S01]  /*3a10*/  LDG.E.U16 R56, desc[UR14][R44.64] ;  /* 0x0000000e2c387981 */ /* 0x0008a2000c1e1500 */
[----:B------:R-:W-:-:S03]  /*3a20*/  IMAD.WIDE R54, R4, 0x2, R140 ;  /* 0x0000000204367825 */ /* 0x000fc600078e028c */
[----:B------:R-:W2:Y:S04]  /*3a30*/  LDL.64 R140, [R1+0x158] ;  /* 0x00015800018c7983 */ /* 0x000ea80000100a00 */
[----:B------:R-:W2:Y:S01]  /*3a40*/  LDG.E.U16 R54, desc[UR14][R54.64] ;  /* 0x0000000e36367981 */ /* 0x000ea2000c1e1500 */
[----:B-1----:R-:W-:-:S03]  /*3a50*/  IMAD.WIDE R42, R4, 0x2, R138 ;  /* 0x00000002042a7825 */ /* 0x002fc600078e028a */
[----:B------:R-:W2:Y:S01]  /*3a60*/  LDL.64 R138, [R1+0x138] ;  /* 0x00013800018a7983 */ /* 0x000ea20000100a00 */
[----:B------:R-:W-:-:S03]  /*3a70*/  IMAD.WIDE R46, R4, 0x2, R132 ;  /* 0x00000002042e7825 */ /* 0x000fc600078e0284 */
[----:B------:R-:W2:Y:S04]  /*3a80*/  LDL.64 R132, [R1+0xf8] ;  /* 0x0000f80001847983 */ /* 0x000ea80000100a00 */
[----:B------:R2:W2:Y:S04]  /*3a90*/  LDG.E.U16 R55, desc[UR14][R42.64] ;  /* 0x0000000e2a377981 */ /* 0x0004a8000c1e1500 */
[----:B------:R0:W2:Y:S01]  /*3aa0*/  LDG.E.U16 R57, desc[UR14][R46.64] ;  /* 0x0000000e2e397981 */ /* 0x0000a2000c1e1500 */
[----:B---3--:R-:W-:-:S03]  /*3ab0*/  IMAD.WIDE R48, R4, 0x2, R130 ;  /* 0x0000000204307825 */ /* 0x008fc600078e0282 */
[----:B------:R-:W3:Y:S01]  /*3ac0*/  LDL.64 R130, [R1+0x190] ;  /* 0x0001900001827983 */ /* 0x000ee20000100a00 */
[----:B-----5:R-:W-:-:S03]  /*3ad0*/  IMAD.WIDE R50, R4, 0x2, R128 ;  /* 0x0000000204327825 */ /* 0x020fc600078e0280 */
[----:B------:R1:W5:Y:S04]  /*3ae0*/  LDG.E.U16 R58, desc[UR14][R48.64] ;  /* 0x0000000e303a7981 */ /* 0x000368000c1e1500 */
[----:B------:R-:W5:Y:S04]  /*3af0*/  LDL.64 R128, [R1+0x170] ;  /* 0x0001700001807983 */ /* 0x000f680000100a00 */
[----:B------:R1:W5:Y:S01]  /*3b00*/  LDG.E.U16 R59, desc[UR14][R50.64] ;  /* 0x0000000e323b7981 */ /* 0x000362000c1e1500 */
[----:B----4-:R-:W-:-:S03]  /*3b10*/  IMAD.WIDE R44, R4, 0x2, R124 ;  /* 0x00000002042c7825 */ /* 0x010fc600078e027c */
[----:B------:R-:W4:Y:S01]  /*3b20*/  LDL.64 R124, [R1+0x130] ;  /* 0x00013000017c7983 */ /* 0x000f220000100a00 */
[----:B--2---:R-:W-:-:S03]  /*3b30*/  IMAD.WIDE R42, R4, 0x2, R126 ;  /* 0x00000002042a7825 */ /* 0x004fc600078e027e */
[----:B------:R-:W2:Y:S01]  /*3b40*/  LDL.64 R126, [R1+0x150] ;  /* 0x00015000017e7983 */ /* 0x000ea20000100a00 */
[----:B0-----:R-:W-:-:S03]  /*3b50*/  IMAD.WIDE R46, R4, 0x2, R122 ;  /* 0x00000002042e7825 */ /* 0x001fc600078e027a */
[----:B------:R-:W2:Y:S01]  /*3b60*/  LDL.64 R122, [R1+0x110] ;  /* 0x00011000017a7983 */ /* 0x000ea20000100a00 */
[----:B-1----:R-:W-:-:S03]  /*3b70*/  IMAD.WIDE R48, R4, 0x2, R120 ;  /* 0x0000000204307825 */ /* 0x002fc600078e0278 */
[----:B------:R-:W2:Y:S01]  /*3b80*/  LDL.64 R120, [R1+0xf0] ;  /* 0x0000f00001787983 */ /* 0x000ea20000100a00 */
[----:B------:R-:W-:-:S03]  /*3b90*/  IMAD.WIDE R50, R4, 0x2, R216 ;  /* 0x0000000204327825 */ /* 0x000fc600078e02d8 */
[----:B------:R0:W2:Y:S04]  /*3ba0*/  LDG.E.U16 R60, desc[UR14][R42.64] ;  /* 0x0000000e2a3c7981 */ /* 0x0000a8000c1e1500 */
[----:B------:R1:W2:Y:S04]  /*3bb0*/  LDG.E.U16 R61, desc[UR14][R44.64] ;  /* 0x0000000e2c3d7981 */ /* 0x0002a8000c1e1500 */
[----:B------:R1:W2:Y:S01]  /*3bc0*/  LDG.E.U16 R62, desc[UR14][R46.64] ;  /* 0x0000000e2e3e7981 */ /* 0x0002a2000c1e1500 */
[----:B0-----:R-:W-:-:S03]  /*3bd0*/  IMAD.WIDE R42, R4, 0x2, R212 ;  /* 0x00000002042a7825 */ /* 0x001fc600078e02d4 */
[----:B------:R0:W2:Y:S01]  /*3be0*/  LDG.E.U16 R63, desc[UR14][R48.64] ;  /* 0x0000000e303f7981 */ /* 0x0000a2000c1e1500 */
[----:B-1----:R-:W-:-:S03]  /*3bf0*/  IMAD.WIDE R44, R4, 0x2, R208 ;  /* 0x00000002042c7825 */ /* 0x002fc600078e02d0 */
[----:B------:R1:W2:Y:S04]  /*3c00*/  LDG.E.U16 R64, desc[UR14][R50.64] ;  /* 0x0000000e32407981 */ /* 0x0002a8000c1e1500 */
[----:B------:R1:W2:Y:S04]  /*3c10*/  LDG.E.U16 R65, desc[UR14][R42.64] ;  /* 0x0000000e2a417981 */ /* 0x0002a8000c1e1500 */
[----:B------:R1:W2:Y:S01]  /*3c20*/  LDG.E.U16 R66, desc[UR14][R44.64] ;  /* 0x0000000e2c427981 */ /* 0x0002a2000c1e1500 */
[----:B------:R-:W-:-:S03]  /*3c30*/  IMAD.WIDE R46, R4, 0x2, R206 ;  /* 0x00000002042e7825 */ /* 0x000fc600078e02ce */
[----:B------:R-:W2:Y:S01]  /*3c40*/  LDL.64 R206, [R1+0xd0] ;  /* 0x0000d00001ce7983 */ /* 0x000ea20000100a00 */
[----:B0-----:R-:W-:-:S03]  /*3c50*/  IMAD.WIDE R48, R4, 0x2, R204 ;  /* 0x0000000204307825 */ /* 0x001fc600078e02cc */
[----:B------:R0:W2:Y:S01]  /*3c60*/  LDG.E.U16 R67, desc[UR14][R46.64] ;  /* 0x0000000e2e437981 */ /* 0x0000a2000c1e1500 */
[----:B-1----:R-:W-:-:S03]  /*3c70*/  IMAD.WIDE R50, R4, 0x2, R202 ;  /* 0x0000000204327825 */ /* 0x002fc600078e02ca */
[----:B------:R1:W2:Y:S01]  /*3c80*/  LDG.E.U16 R68, desc[UR14][R48.64] ;  /* 0x0000000e30447981 */ /* 0x0002a2000c1e1500 */
[----:B------:R-:W-:-:S03]  /*3c90*/  IMAD.WIDE R42, R4, 0x2, R140 ;  /* 0x00000002042a7825 */ /* 0x000fc600078e028c */
[----:B------:R3:W2:Y:S01]  /*3ca0*/  LDG.E.U16 R69, desc[UR14][R50.64] ;  /* 0x0000000e32457981 */ /* 0x0006a2000c1e1500 */
[----:B------:R-:W-:-:S03]  /*3cb0*/  IMAD.WIDE R44, R4, 0x2, R138 ;  /* 0x00000002042c7825 */ /* 0x000fc600078e028a */
[----:B------:R5:W2:Y:S01]  /*3cc0*/  LDG.E.U16 R70, desc[UR14][R42.64] ;  /* 0x0000000e2a467981 */ /* 0x000aa2000c1e1500 */
[----:B0-----:R-:W-:-:S03]  /*3cd0*/  IMAD.WIDE R46, R4, 0x2, R136 ;  /* 0x00000002042e7825 */ /* 0x001fc600078e0288 */
[----:B------:R-:W2:Y:S01]  /*3ce0*/  LDG.E.U16 R71, desc[UR14][R44.64] ;  /* 0x0000000e2c477981 */ /* 0x000ea2000c1e1500 */
[----:B-1----:R-:W-:-:S03]  /*3cf0*/  IMAD.WIDE R48, R4, 0x2, R132 ;  /* 0x0000000204307825 */ /* 0x002fc600078e0284 */
[----:B------:R4:W2:Y:S04]  /*3d00*/  LDG.E.U16 R72, desc[UR14][R46.64] ;  /* 0x0000000e2e487981 */ /* 0x0008a8000c1e1500 */
[----:B------:R0:W2:Y:S01]  /*3d10*/  LDG.E.U16 R73, desc[UR14][R48.64] ;  /* 0x0000000e30497981 */ /* 0x0000a2000c1e1500 */
[----:B------:R-:W1:Y:S03]  /*3d20*/  S2R R133, SR_TID.X ;  /* 0x0000000000857919 */ /* 0x000e660000002100 */
[----:B------:R-:W2:Y:S04]  /*3d30*/  LDL.64 R136, [R1+0xe0] ;  /* 0x0000e00001887983 */ /* 0x000ea80000100a00 */
[----:B------:R-:W2:Y:S04]  /*3d40*/  LDL.64 R202, [R1+0xc8] ;  /* 0x0000c80001ca7983 */ /* 0x000ea80000100a00 */
[----:B------:R-:W2:Y:S04]  /*3d50*/  LDL.64 R204, [R1+0xb0] ;  /* 0x0000b00001cc7983 */ /* 0x000ea80000100a00 */
[----:B------:R-:W2:Y:S04]  /*3d60*/  LDL.64 R208, [R1+0x98] ;  /* 0x0000980001d07983 */ /* 0x000ea80000100a00 */
[----:B------:R-:W2:Y:S04]  /*3d70*/  LDL.64 R212, [R1+0xb8] ;  /* 0x0000b80001d47983 */ /* 0x000ea80000100a00 */
[----:B------:R-:W2:Y:S01]  /*3d80*/  LDL.64 R216, [R1+0xd8] ;  /* 0x0000d80001d87983 */ /* 0x000ea20000100a00 */
[C---:B------:R-:W-:Y:S01]  /*3d90*/  IMAD R182, R178.reuse, 0x20, R174 ;  /* 0x00000020b2b67824 */ /* 0x040fe200078e02ae */
[----:B------:R-:W-:-:S02]  /*3da0*/  LEA R184, R178, R174, 0x6 ;  /* 0x000000aeb2b87211 */ /* 0x000fc400078e30ff */
[----:B------:R-:W2:Y:S01]  /*3db0*/  LDL.64 R140, [R1+0xa0] ;  /* 0x0000a000018c7983 */ /* 0x000ea20000100a00 */
[----:B-1----:R-:W-:-:S03]  /*3dc0*/  LOP3.LUT R132, R133, 0x3f, RZ, 0xc0, !PT ;  /* 0x0000003f85847812 */ /* 0x002fc600078ec0ff */
[----:B------:R-:W2:Y:S02]  /*3dd0*/  LDL.64 R138, [R1+0xa8] ;  /* 0x0000a800018a7983 */ /* 0x000ea40000100a00 */
[----:B------:R-:W-:Y:S02]  /*3de0*/  IMAD.SHL.U32 R132, R132, 0x2, RZ ;  /* 0x0000000284847824 */ /* 0x000fe400078e00ff */
[----:B---3--:R-:W-:-:S05]  /*3df0*/  IMAD.WIDE R50, R4, 0x2, R130 ;  /* 0x0000000204327825 */ /* 0x008fca00078e0282 */
[----:B------:R1:W3:Y:S01]  /*3e00*/  LDG.E.U16 R74, desc[UR14][R50.64] ;  /* 0x0000000e324a7981 */ /* 0x0002e2000c1e1500 */
[----:B-----5:R-:W-:-:S03]  /*3e10*/  IMAD.WIDE R42, R4, 0x2, R128 ;  /* 0x00000002042a7825 */ /* 0x020fc600078e0280 */
[----:B------:R-:W5:Y:S04]  /*3e20*/  LDL.64 R128, [R1+0x48] ;  /* 0x0000480001807983 */ /* 0x000f680000100a00 */
[----:B------:R1:W5:Y:S01]  /*3e30*/  LDG.E.U16 R42, desc[UR14][R42.64] ;  /* 0x0000000e2a2a7981 */ /* 0x000362000c1e1500 */
[----:B----4-:R-:W-:-:S04]  /*3e40*/  IMAD.WIDE R46, R4, 0x2, R124 ;  /* 0x00000002042e7825 */ /* 0x010fc800078e027c */
[----:B--2---:R-:W-:-:S04]  /*3e50*/  IMAD.WIDE R44, R4, 0x2, R126 ;  /* 0x00000002042c7825 */ /* 0x004fc800078e027e */
[C---:B0-----:R-:W-:Y:S01]  /*3e60*/  IMAD.WIDE R48, R4.reuse, 0x2, R122 ;  /* 0x0000000204307825 */ /* 0x041fe200078e027a */
[----:B------:R-:W2:Y:S03]  /*3e70*/  LDG.E.U16 R46, desc[UR14][R46.64] ;  /* 0x0000000e2e2e7981 */ /* 0x000ea6000c1e1500 */
[----:B-1----:R-:W-:Y:S01]  /*3e80*/  IMAD.WIDE R50, R4, 0x2, R120 ;  /* 0x0000000204327825 */ /* 0x002fe200078e0278 */
[----:B------:R0:W4:Y:S04]  /*3e90*/  LDG.E.U16 R44, desc[UR14][R44.64] ;  /* 0x0000000e2c2c7981 */ /* 0x000128000c1e1500 */
[----:B------:R-:W2:Y:S04]  /*3ea0*/  LDG.E.U16 R48, desc[UR14][R48.64] ;  /* 0x0000000e30307981 */ /* 0x000ea8000c1e1500 */
[----:B------:R-:W2:Y:S01]  /*3eb0*/  LDG.E.U16 R50, desc[UR14][R50.64] ;  /* 0x0000000e32327981 */ /* 0x000ea2000c1e1500 */
[----:B------:R-:W0:Y:S03]  /*3ec0*/  S2R R43, SR_TID.X ;  /* 0x00000000002b7919 */ /* 0x000e260000002100 */
[----:B------:R-:W2:Y:S04]  /*3ed0*/  LDL.64 R122, [R1+0x88] ;  /* 0x00008800017a7983 */ /* 0x000ea80000100a00 */
[----:B------:R-:W2:Y:S04]  /*3ee0*/  LDL.64 R126, [R1+0xe8] ;  /* 0x0000e800017e7983 */ /* 0x000ea80000100a00 */
[----:B------:R-:W2:Y:S04]  /*3ef0*/  LDL.64 R120, [R1+0x50] ;  /* 0x0000500001787983 */ /* 0x000ea80000100a00 */
[----:B------:R-:W2:Y:S01]  /*3f00*/  LDL.64 R124, [R1+0xc0] ;  /* 0x0000c000017c7983 */ /* 0x000ea20000100a00 */
[----:B0-----:R-:W-:-:S02]  /*3f10*/  SHF.R.S32.HI R45, RZ, 0x6, R43 ;  /* 0x00000006ff2d7819 */ /* 0x001fc4000001142b */
[----:B------:R-:W-:Y:S02]  /*3f20*/  LOP3.LUT R43, R43, 0x3f, RZ, 0xc0, !PT ;  /* 0x0000003f2b2b7812 */ /* 0x000fe400078ec0ff */
[----:B------:R-:W-:Y:S02]  /*3f30*/  SGXT R45, R45, 0x1 ;  /* 0x000000012d2d781a */ /* 0x000fe40000000200 */
[----:B------:R-:W-:-:S04]  /*3f40*/  SHF.L.U32 R43, R43, 0x1, RZ ;  /* 0x000000012b2b7819 */ /* 0x000fc800000006ff */
[----:B------:R-:W-:Y:S01]  /*3f50*/  LOP3.LUT R43, R43, 0x90, R45, 0x78, !PT ;  /* 0x000000902b2b7812 */ /* 0x000fe200078e782d */
[----:B------:R-:W-:Y:S06]  /*3f60*/  BAR.SYNC.DEFER_BLOCKING 0x0 ;  /* 0x0000000000007b1d */ /* 0x000fec0000010000 */
[----:B------:R0:W-:Y:S04]  /*3f70*/  STS.U16 [R43+UR12], R3 ;  /* 0x000000032b007988 */ /* 0x0001e8000800040c */
        /* <DEDUP_REMOVED lines=16> */
[----:B------:R0:W-:Y:S02]  /*4080*/  STS.U16 [R3+UR12+0x100], R5 ;  /* 0x0001000503007988 */ /* 0x0001e4000800040c */
[----:B0-----:R-:W-:-:S04]  /*4090*/  SHF.R.S32.HI R5, RZ, 0x6, R133 ;  /* 0x00000006ff057819 */ /* 0x001fc80000011485 */
[----:B------:R-:W-:-:S04]  /*40a0*/  SGXT R5, R5, 0x1 ;  /* 0x000000010505781a */ /* 0x000fc80000000200 */
[----:B------:R-:W-:-:S04]  /*40b0*/  LOP3.LUT R5, R132, 0x90, R5, 0x78, !PT ;  /* 0x0000009084057812 */ /* 0x000fc800078e7805 */
[C---:B------:R-:W-:Y:S01]  /*40c0*/  LOP3.LUT R10, R5.reuse, 0x40, RZ, 0x3c, !PT ;  /* 0x00000040050a7812 */ /* 0x040fe200078e3cff */
        /* <DEDUP_REMOVED lines=16> */
[----:B0-----:R-:W-:-:S02]  /*41d0*/  LOP3.LUT R6, R5, 0x60, RZ, 0x3c, !PT ;  /* 0x0000006005067812 */ /* 0x001fc400078e3cff */
[----:B------:R-:W-:-:S05]  /*41e0*/  LOP3.LUT R5, R133, 0x40, RZ, 0xc0, !PT ;  /* 0x0000004085057812 */ /* 0x000fca00078ec0ff */
[----:B------:R-:W-:Y:S02]  /*41f0*/  IMAD R5, R5, 0x80, R132 ;  /* 0x0000008005057824 */ /* 0x000fe400078e0284 */
[C---:B------:R-:W-:Y:S02]  /*4200*/  IMAD.WIDE R132, R7.reuse, 0x2, R206 ;  /* 0x0000000207847825 */ /* 0x040fe400078e02ce */
[----:B------:R-:W2:Y:S04]  /*4210*/  LDL.64 R206, [R1+0x80] ;  /* 0x0000800001ce7983 */ /* 0x000ea80000100a00 */
        /* <DEDUP_REMOVED lines=25> */
[----:B---3--:R-:W-:Y:S04]  /*43b0*/  STS.U16 [R6+UR12+0x2b00], R74 ;  /* 0x002b004a06007988 */ /* 0x008fe8000800040c */
[----:B-----5:R-:W-:Y:S04]  /*43c0*/  STS.U16 [R6+UR12+0x2f00], R42 ;  /* 0x002f002a06007988 */ /* 0x020fe8000800040c */
[----:B----4-:R-:W-:Y:S04]  /*43d0*/  STS.U16 [R6+UR12+0x3300], R44 ;  /* 0x0033002c06007988 */ /* 0x010fe8000800040c */
[----:B--2---:R-:W-:Y:S04]  /*43e0*/  STS.U16 [R6+UR12+0x3700], R46 ;  /* 0x0037002e06007988 */ /* 0x004fe8000800040c */
[----:B------:R-:W-:Y:S04]  /*43f0*/  STS.U16 [R6+UR12+0x3b00], R48 ;  /* 0x003b003006007988 */ /* 0x000fe8000800040c */
[----:B------:R0:W-:Y:S01]  /*4400*/  STS.U16 [R6+UR12+0x3f00], R50 ;  /* 0x003f003206007988 */ /* 0x0001e2000800040c */
[----:B------:R1:W-:Y:S06]  /*4410*/  MEMBAR.ALL.CTA ;  /* 0x0000000000007992 */ /* 0x0003ec0000008000 */
[----:B-1----:R-:W1:Y:S02]  /*4420*/  FENCE.VIEW.ASYNC.S ;  /* 0x00000000000073c6 */ /* 0x002e640000000000 */
[----:B-1----:R-:W-:Y:S06]  /*4430*/  BAR.SYNC.DEFER_BLOCKING 0x0 ;  /* 0x0000000000007b1d */ /* 0x002fec0000010000 */
[----:B0-----:R-:W-:Y:S01]  /*4440*/  WARPGROUP.ARRIVE ;  /* 0x00000000000079c5 */ /* 0x001fe20000000000 */
[C---:B------:R-:W-:Y:S01]  /*4450*/  IMAD.WIDE R12, R7.reuse, 0x2, R122 ;  /* 0x00000002070c7825 */ /* 0x040fe200078e027a */
[----:B------:R-:W-:Y:S01]  /*4460*/  LEA R180, R178, R174, 0x4 ;  /* 0x000000aeb2b47211 */ /* 0x000fe200078e20ff */
[----:B------:R-:W2:Y:S03]  /*4470*/  LDG.E.U16 R20, desc[UR14][R132.64] ;  /* 0x0000000e84147981 */ /* 0x000ea6000c1e1500 */
[----:B------:R-:W-:Y:S01]  /*4480*/  HGMMA.64x128x16.F32 R24, gdesc[UR16].tnspA, RZ, !UPT ;  /* 0x21e00000101879f0 */ /* 0x000fe2000c7008ff */
[----:B------:R-:W-:-:S04]  /*4490*/  IMAD.WIDE R16, R7, 0x2, R182 ;  /* 0x0000000207107825 */ /* 0x000fc800078e02b6 */
[C---:B------:R-:W-:Y:S01]  /*44a0*/  IMAD.WIDE R14, R7.reuse, 0x2, R126 ;  /* 0x00000002070e7825 */ /* 0x040fe200078e027e */
[----:B------:R0:W3:Y:S04]  /*44b0*/  LDG.E.U16 R9, desc[UR14][R16.64] ;  /* 0x0000000e10097981 */ /* 0x0000e8000c1e1500 */
[----:B------:R1:W4:Y:S01]  /*44c0*/  LDG.E.U16 R126, desc[UR14][R12.64] ;  /* 0x0000000e0c7e7981 */ /* 0x000322000c1e1500 */
[----:B------:R-:W-:-:S03]  /*44d0*/  IMAD.WIDE R10, R7, 0x2, R120 ;  /* 0x00000002070a7825 */ /* 0x000fc600078e0278 */
[----:B------:R-:W5:Y:S01]  /*44e0*/  LDG.E.U16 R127, desc[UR14][R14.64] ;  /* 0x0000000e0e7f7981 */ /* 0x000f62000c1e1500 */
[----:B0-----:R-:W-:-:S04]  /*44f0*/  IMAD.WIDE R16, R7, 0x2, R128 ;  /* 0x0000000207107825 */ /* 0x001fc800078e0280 */
[----:B-1----:R-:W-:-:S04]  /*4500*/  IMAD.WIDE R12, R7, 0x2, R184 ;  /* 0x00000002070c7825 */ /* 0x002fc800078e02b8 */
[C---:B------:R-:W-:Y:S01]  /*4510*/  IMAD.WIDE R128, R7.reuse, 0x2, R188 ;  /* 0x0000000207807825 */ /* 0x040fe200078e02bc */
[----:B------:R0:W2:Y:S05]  /*4520*/  LDG.E.U16 R120, desc[UR14][R12.64] ;  /* 0x0000000e0c787981 */ /* 0x0000aa000c1e1500 */
[----:B------:R-:W4:Y:S01]  /*4530*/  LDG.E.U16 R128, desc[UR14][R128.64] ;  /* 0x0000000e80807981 */ /* 0x000f22000c1e1500 */
[----:B0-----:R-:W-:-:S05]  /*4540*/  IMAD.WIDE R12, R7, 0x2, R154 ;  /* 0x00000002070c7825 */ /* 0x001fca00078e029a */
[----:B------:R0:W4:Y:S01]  /*4550*/  LDG.E.U16 R129, desc[UR14][R12.64] ;  /* 0x0000000e0c817981 */ /* 0x000122000c1e1500 */
[----:B------:R-:W-:-:S04]  /*4560*/  IMAD.WIDE R122, R7, 0x2, R210 ;  /* 0x00000002077a7825 */ /* 0x000fc800078e02d2 */
[C---:B------:R-:W-:Y:S02]  /*4570*/  IMAD.WIDE R14, R7.reuse, 0x2, R156 ;  /* 0x00000002070e7825 */ /* 0x040fe400078e029c */
[----:B------:R-:W5:Y:S02]  /*4580*/  LDG.E.U16 R122, desc[UR14][R122.64] ;  /* 0x0000000e7a7a7981 */ /* 0x000f64000c1e1500 */
[----:B0-----:R-:W-:Y:S02]  /*4590*/  IMAD.WIDE R12, R7, 0x2, R136 ;  /* 0x00000002070c7825 */ /* 0x001fe400078e0288 */
[----:B------:R-:W4:Y:S04]  /*45a0*/  LDG.E.U16 R121, desc[UR14][R14.64] ;  /* 0x0000000e0e797981 */ /* 0x000f28000c1e1500 */
[----:B------:R0:W4:Y:S01]  /*45b0*/  LDG.E.U16 R137, desc[UR14][R12.64] ;  /* 0x0000000e0c897981 */ /* 0x000122000c1e1500 */
[----:B------:R-:W-:-:S02]  /*45c0*/  IMAD R186, R178, 0x42, R174 ;  /* 0x00000042b2ba7824 */ /* 0x000fc400078e02ae */
[C---:B------:R-:W-:Y:S01]  /*45d0*/  IMAD.WIDE R124, R7.reuse, 0x2, R124 ;  /* 0x00000002077c7825 */ /* 0x040fe200078e027c */
[----:B------:R1:W4:Y:S03]  /*45e0*/  LDG.E.U16 R123, desc[UR14][R16.64] ;  /* 0x0000000e107b7981 */ /* 0x000326000c1e1500 */
[C---:B0-----:R-:W-:Y:S02]  /*45f0*/  IMAD.WIDE R12, R7.reuse, 0x2, R202 ;  /* 0x00000002070c7825 */ /* 0x041fe400078e02ca */
[----:B------:R-:W4:Y:S04]  /*4600*/  LDG.E.U16 R124, desc[UR14][R124.64] ;  /* 0x0000000e7c7c7981 */ /* 0x000f28000c1e1500 */
[----:B------:R-:W3:Y:S01]  /*4610*/  LDL.64 R202, [R1+0x78] ;  /* 0x0000780001ca7983 */ /* 0x000ee20000100a00 */
[----:B------:R-:W-:-:S03]  /*4620*/  IMAD.WIDE R18, R7, 0x2, R180 ;  /* 0x0000000207127825 */ /* 0x000fc600078e02b4 */
[----:B------:R-:W4:Y:S01]  /*4630*/  LDG.E.U16 R13, desc[UR14][R12.64] ;  /* 0x0000000e0c0d7981 */ /* 0x000f22000c1e1500 */
[----:B------:R-:W-:-:S03]  /*4640*/  IMAD.WIDE R14, R7, 0x2, R186 ;  /* 0x00000002070e7825 */ /* 0x000fc600078e02ba */
[----:B------:R0:W2:Y:S01]  /*4650*/  LDG.E.U16 R21, desc[UR14][R18.64] ;  /* 0x0000000e12157981 */ /* 0x0000a2000c1e1500 */
[----:B-1----:R-:W-:-:S03]  /*4660*/  IMAD.WIDE R16, R7, 0x2, R204 ;  /* 0x0000000207107825 */ /* 0x002fc600078e02cc */
[----:B------:R-:W5:Y:S01]  /*4670*/  LDL.64 R204, [R1+0x40] ;  /* 0x0000400001cc7983 */ /* 0x000f620000100a00 */
[----:B------:R-:W-:-:S03]  /*4680*/  IMAD.WIDE R132, R7, 0x2, R208 ;  /* 0x0000000207847825 */ /* 0x000fc600078e02d0 */
[----:B------:R-:W4:Y:S01]  /*4690*/  LDL.64 R208, [R1+0x10] ;  /* 0x0000100001d07983 */ /* 0x000f220000100a00 */
[----:B0-----:R-:W-:-:S03]  /*46a0*/  IMAD.WIDE R18, R7, 0x2, R212 ;  /* 0x0000000207127825 */ /* 0x001fc600078e02d4 */
[----:B------:R0:W2:Y:S04]  /*46b0*/  LDG.E.U16 R125, desc[UR14][R14.64] ;  /* 0x0000000e0e7d7981 */ /* 0x0000a8000c1e1500 */
[----:B------:R-:W2:Y:S04]  /*46c0*/  LDL.64 R212, [R1+0x8] ;  /* 0x0000080001d47983 */ /* 0x000ea80000100a00 */
[----:B------:R1:W2:Y:S01]  /*46d0*/  LDG.E.U16 R134, desc[UR14][R16.64] ;  /* 0x0000000e10867981 */ /* 0x0002a2000c1e1500 */
[----:B0-----:R-:W-:-:S03]  /*46e0*/  IMAD.WIDE R14, R7, 0x2, R216 ;  /* 0x00000002070e7825 */ /* 0x001fc600078e02d8 */
[----:B------:R-:W2:Y:S01]  /*46f0*/  LDL.64 R216, [R1+0x18] ;  /* 0x0000180001d87983 */ /* 0x000ea20000100a00 */
[----:B------:R-:W-:-:S03]  /*4700*/  IMAD.WIDE R22, R7, 0x2, R174 ;  /* 0x0000000207167825 */ /* 0x000fc600078e02ae */
[----:B------:R0:W2:Y:S01]  /*4710*/  LDG.E.U16 R3, desc[UR14][R18.64] ;  /* 0x0000000e12037981 */ /* 0x0000a2000c1e1500 */
[----:B------:R-:W-:Y:S03]  /*4720*/  HGMMA.64x128x16.F32 R24, gdesc[UR8].tnspA, R24 ;  /* 0x21e00000081879f0 */ /* 0x000fe60008700818 */
[----:B------:R-:W2:Y:S01]  /*4730*/  LDG.E.U16 R22, desc[UR14][R22.64] ;  /* 0x0000000e16167981 */ /* 0x000ea2000c1e1500 */
[----:B------:R-:W-:-:S03]  /*4740*/  IMAD.WIDE R130, R7, 0x2, R170 ;  /* 0x0000000207827825 */ /* 0x000fc600078e02aa */
[----:B------:R-:W2:Y:S01]  /*4750*/  LDG.E.U16 R15, desc[UR14][R14.64] ;  /* 0x0000000e0e0f7981 */ /* 0x000ea2000c1e1500 */
[----:B-1----:R-:W-:-:S03]  /*4760*/  IMAD.WIDE R16, R7, 0x2, R206 ;  /* 0x0000000207107825 */ /* 0x002fc600078e02ce */
[----:B------:R-:W2:Y:S04]  /*4770*/  LDG.E.U16 R130, desc[UR14][R130.64] ;  /* 0x0000000e82827981 */ /* 0x000ea8000c1e1500 */
[----:B------:R-:W2:Y:S04]  /*4780*/  LDL.64 R206, [R1] ;  /* 0x0000000001ce7983 */ /* 0x000ea80000100a00 */
[----:B------:R1:W2:Y:S01]  /*4790*/  LDG.E.U16 R23, desc[UR14][R10.64] ;  /* 0x0000000e0a177981 */ /* 0x0002a2000c1e1500 */
[----:B0-----:R-:W-:-:S03]  /*47a0*/  IMAD.WIDE R18, R7, 0x2, R238 ;  /* 0x0000000207127825 */ /* 0x001fc600078e02ee */
[----:B------:R-:W2:Y:S01]  /*47b0*/  LDG.E.U16 R131, desc[UR14][R132.64] ;  /* 0x0000000e84837981 */ /* 0x000ea2000c1e1500 */
[----:B------:R-:W-:-:S03]  /*47c0*/  IMAD.WIDE R140, R7, 0x2, R140 ;  /* 0x00000002078c7825 */ /* 0x000fc600078e028c */
[----:B------:R-:W2:Y:S01]  /*47d0*/  LDG.E.U16 R14, desc[UR14][R16.64] ;  /* 0x0000000e100e7981 */ /* 0x000ea2000c1e1500 */
[----:B-1----:R-:W-:-:S03]  /*47e0*/  IMAD.WIDE R10, R7, 0x2, R172 ;  /* 0x00000002070a7825 */ /* 0x002fc600078e02ac */
[----:B------:R0:W2:Y:S04]  /*47f0*/  LDG.E.U16 R12, desc[UR14][R140.64] ;  /* 0x0000000e8c0c7981 */ /* 0x0000a8000c1e1500 */
[----:B------:R-:W2:Y:S01]  /*4800*/  LDG.E.U16 R10, desc[UR14][R10.64] ;  /* 0x0000000e0a0a7981 */ /* 0x000ea2000c1e1500 */
[----:B------:R-:W-:Y:S03]  /*4810*/  HGMMA.64x128x16.F32 R24, gdesc[UR40].tnspA, R24 ;  /* 0x21e00000281879f0 */ /* 0x000fe60008700818 */
[----:B------:R1:W2:Y:S01]  /*4820*/  LDG.E.U16 R11, desc[UR14][R18.64] ;  /* 0x0000000e120b7981 */ /* 0x0002a2000c1e1500 */
[----:B------:R-:W-:-:S04]  /*4830*/  IMAD.WIDE R138, R7, 0x2, R138 ;  /* 0x00000002078a7825 */ /* 0x000fc800078e028a */
[C---:B0-----:R-:W-:Y:S02]  /*4840*/  IMAD.WIDE R140, R7.reuse, 0x2, R236 ;  /* 0x00000002078c7825 */ /* 0x041fe400078e02ec */
[----:B------:R-:W2:Y:S02]  /*4850*/  LDG.E.U16 R138, desc[UR14][R138.64] ;  /* 0x0000000e8a8a7981 */ /* 0x000ea4000c1e1500 */
[----:B-1----:R-:W-:-:S05]  /*4860*/  IMAD.WIDE R18, R7, 0x2, R230 ;  /* 0x0000000207127825 */ /* 0x002fca00078e02e6 */
[----:B------:R0:W2:Y:S01]  /*4870*/  LDG.E.U16 R6, desc[UR14][R18.64] ;  /* 0x0000000e12067981 */ /* 0x0000a2000c1e1500 */
[----:B------:R-:W-:-:S03]  /*4880*/  IMAD.WIDE R132, R7, 0x2, R232 ;  /* 0x0000000207847825 */ /* 0x000fc600078e02e8 */
[----:B------:R1:W2:Y:S01]  /*4890*/  LDG.E.U16 R139, desc[UR14][R140.64] ;  /* 0x0000000e8c8b7981 */ /* 0x0002a2000c1e1500 */
[----:B------:R-:W-:-:S03]  /*48a0*/  IMAD.WIDE R16, R7, 0x2, R234 ;  /* 0x0000000207107825 */ /* 0x000fc600078e02ea */
[----:B------:R-:W2:Y:S01]  /*48b0*/  LDG.E.U16 R132, desc[UR14][R132.64] ;  /* 0x0000000e84847981 */ /* 0x000ea2000c1e1500 */
[----:B0-----:R-:W-:-:S03]  /*48c0*/  IMAD.WIDE R18, R7, 0x2, R228 ;  /* 0x0000000207127825 */ /* 0x001fc600078e02e4 */
[----:B------:R-:W2:Y:S01]  /*48d0*/  LDG.E.U16 R17, desc[UR14][R16.64] ;  /* 0x0000000e10117981 */ /* 0x000ea2000c1e1500 */
[----:B-1----:R-:W-:-:S03]  /*48e0*/  IMAD.WIDE R140, R7, 0x2, R224 ;  /* 0x00000002078c7825 */ /* 0x002fc600078e02e0 */
[----:B------:R-:W2:Y:S04]  /*48f0*/  LDG.E.U16 R18, desc[UR14][R18.64] ;  /* 0x0000000e12127981 */ /* 0x000ea8000c1e1500 */
[----:B------:R0:W2:Y:S02]  /*4900*/  LDG.E.U16 R19, desc[UR14][R140.64] ;  /* 0x0000000e8c137981 */ /* 0x0000a4000c1e1500 */
[----:B0-----:R-:W-:-:S06]  /*4910*/  IMAD.WIDE R140, R7, 0x2, R220 ;  /* 0x00000002078c7825 */ /* 0x001fcc00078e02dc */
[----:B------:R-:W2:Y:S01]  /*4920*/  LDG.E.U16 R140, desc[UR14][R140.64] ;  /* 0x0000000e8c8c7981 */ /* 0x000ea2000c1e1500 */
[----:B------:R-:W-:Y:S01]  /*4930*/  HGMMA.64x128x16.F32 R24, gdesc[UR36].tnspA, R24, gsb0 ;  /* 0x21e00000241879f0 */ /* 0x000fe20008000818 */
[----:B---3--:R-:W-:-:S05]  /*4940*/  IMAD.WIDE R202, R7, 0x2, R202 ;  /* 0x0000000207ca7825 */ /* 0x008fca00078e02ca */
[----:B------:R0:W3:Y:S01]  /*4950*/  LDG.E.U16 R136, desc[UR14][R202.64] ;  /* 0x0000000eca887981 */ /* 0x0000e2000c1e1500 */
[----:B-----5:R-:W-:-:S04]  /*4960*/  IMAD.WIDE R204, R7, 0x2, R204 ;  /* 0x0000000207cc7825 */ /* 0x020fc800078e02cc */
[C---:B0-----:R-:W-:Y:S01]  /*4970*/  IMAD.WIDE R202, R7.reuse, 0x2, R226 ;  /* 0x0000000207ca7825 */ /* 0x041fe200078e02e2 */
[----:B------:R-:W5:Y:S03]  /*4980*/  LDG.E.U16 R16, desc[UR14][R204.64] ;  /* 0x0000000ecc107981 */ /* 0x000f66000c1e1500 */
[C---:B----4-:R-:W-:Y:S01]  /*4990*/  IMAD.WIDE R208, R7.reuse, 0x2, R208 ;  /* 0x0000000207d07825 */ /* 0x050fe200078e02d0 */
[----:B------:R2:W4:Y:S05]  /*49a0*/  LDG.E.U16 R133, desc[UR14][R202.64] ;  /* 0x0000000eca857981 */ /* 0x00052a000c1e1500 */
[----:B------:R-:W3:Y:S01]  /*49b0*/  LDG.E.U16 R208, desc[UR14][R208.64] ;  /* 0x0000000ed0d07981 */ /* 0x000ee2000c1e1500 */
[----:B--2---:R-:W-:-:S04]  /*49c0*/  IMAD.WIDE R202, R7, 0x2, R212 ;  /* 0x0000000207ca7825 */ /* 0x004fc800078e02d4 */
[C---:B------:R-:W-:Y:S01]  /*49d0*/  IMAD.WIDE R204, R7.reuse, 0x2, R216 ;  /* 0x0000000207cc7825 */ /* 0x040fe200078e02d8 */
[----:B------:R-:W2:Y:S04]  /*49e0*/  LDG.E.U16 R209, desc[UR14][R202.64] ;  /* 0x0000000ecad17981 */ /* 0x000ea8000c1e1500 */
[----:B------:R0:W4:Y:S02]  /*49f0*/  LDG.E.U16 R141, desc[UR14][R204.64] ;  /* 0x0000000ecc8d7981 */ /* 0x000124000c1e1500 */
[----:B0-----:R-:W-:-:S04]  /*4a00*/  IMAD.WIDE R204, R7, 0x2, R222 ;  /* 0x0000000207cc7825 */ /* 0x001fc800078e02de */
[C---:B------:R-:W-:Y:S01]  /*4a10*/  IMAD.WIDE R202, R7.reuse, 0x2, R206 ;  /* 0x0000000207ca7825 */ /* 0x040fe200078e02ce */
[----:B------:R0:W4:Y:S03]  /*4a20*/  LDG.E.U16 R213, desc[UR14][R204.64] ;  /* 0x0000000eccd57981 */ /* 0x000126000c1e1500 */
[C---:B------:R-:W-:Y:S01]  /*4a30*/  IMAD.WIDE R206, R7.reuse, 0x2, R218 ;  /* 0x0000000207ce7825 */ /* 0x040fe200078e02da */
[----:B------:R1:W4:Y:S04]  /*4a40*/  LDG.E.U16 R212, desc[UR14][R202.64] ;  /* 0x0000000ecad47981 */ /* 0x000328000c1e1500 */
[----:B------:R1:W4:Y:S01]  /*4a50*/  LDG.E.U16 R216, desc[UR14][R206.64] ;  /* 0x0000000eced87981 */ /* 0x000322000c1e1500 */
[----:B0-----:R-:W-:-:S04]  /*4a60*/  IMAD.WIDE R204, R7, 0x2, R190 ;  /* 0x0000000207cc7825 */ /* 0x001fc800078e02be */
[C---:B-1----:R-:W-:Y:S01]  /*4a70*/  IMAD.WIDE R202, R7.reuse, 0x2, R214 ;  /* 0x0000000207ca7825 */ /* 0x042fe200078e02d6 */
[----:B------:R0:W2:Y:S03]  /*4a80*/  LDG.E.U16 R220, desc[UR14][R204.64] ;  /* 0x0000000eccdc7981 */ /* 0x0000a6000c1e1500 */
[C---:B------:R-:W-:Y:S01]  /*4a90*/  IMAD.WIDE R206, R7.reuse, 0x2, R192 ;  /* 0x0000000207ce7825 */ /* 0x040fe200078e02c0 */
[----:B------:R1:W4:Y:S04]  /*4aa0*/  LDG.E.U16 R217, desc[UR14][R202.64] ;  /* 0x0000000ecad97981 */ /* 0x000328000c1e1500 */
[----:B------:R1:W4:Y:S01]  /*4ab0*/  LDG.E.U16 R221, desc[UR14][R206.64] ;  /* 0x0000000ecedd7981 */ /* 0x000322000c1e1500 */
[----:B0-----:R-:W-:-:S04]  /*4ac0*/  IMAD.WIDE R204, R7, 0x2, R196 ;  /* 0x0000000207cc7825 */ /* 0x001fc800078e02c4 */
[C---:B-1----:R-:W-:Y:S01]  /*4ad0*/  IMAD.WIDE R202, R7.reuse, 0x2, R194 ;  /* 0x0000000207ca7825 */ /* 0x042fe200078e02c2 */
[----:B------:R0:W4:Y:S03]  /*4ae0*/  LDG.E.U16 R225, desc[UR14][R204.64] ;  /* 0x0000000ecce17981 */ /* 0x000126000c1e1500 */
        /* <DEDUP_REMOVED lines=18> */
[----:B------:R-:W-:Y:S01]  /*4c10*/  IMAD.WIDE R206, R7, 0x2, R150 ;  /* 0x0000000207ce7825 */ /* 0x000fe200078e0296 */
[----:B------:R1:W4:Y:S01]  /*4c20*/  LDG.E.U16 R233, desc[UR14][R202.64] ;  /* 0x0000000ecae97981 */ /* 0x000322000c1e1500 */
[----:B------:R-:W-:-:S03]  /*4c30*/  LEA R176, R178, R174, 0x2 ;  /* 0x000000aeb2b07211 */ /* 0x000fc600078e10ff */
[----:B------:R1:W4:Y:S01]  /*4c40*/  LDG.E.U16 R235, desc[UR14][R206.64] ;  /* 0x0000000eceeb7981 */ /* 0x000322000c1e1500 */
[----:B0-----:R-:W-:-:S04]  /*4c50*/  IMAD.WIDE R204, R7, 0x2, R146 ;  /* 0x0000000207cc7825 */ /* 0x001fc800078e0292 */
[C---:B-1----:R-:W-:Y:S01]  /*4c60*/  IMAD.WIDE R202, R7.reuse, 0x2, R148 ;  /* 0x0000000207ca7825 */ /* 0x042fe200078e0294 */
[----:B------:R0:W4:Y:S03]  /*4c70*/  LDG.E.U16 R237, desc[UR14][R204.64] ;  /* 0x0000000ecced7981 */ /* 0x000126000c1e1500 */
[C---:B------:R-:W-:Y:S01]  /*4c80*/  IMAD.WIDE R206, R7.reuse, 0x2, R144 ;  /* 0x0000000207ce7825 */ /* 0x040fe200078e0290 */
[----:B------:R1:W4:Y:S03]  /*4c90*/  LDG.E.U16 R236, desc[UR14][R202.64] ;  /* 0x0000000ecaec7981 */ /* 0x000326000c1e1500 */
[----:B------:R-:W-:Y:S01]  /*4ca0*/  IMAD R178, R178, 0x8, R174 ;  /* 0x00000008b2b27824 */ /* 0x000fe200078e02ae */
[----:B------:R1:W4:Y:S01]  /*4cb0*/  LDG.E.U16 R238, desc[UR14][R206.64] ;  /* 0x0000000eceee7981 */ /* 0x000322000c1e1500 */
[----:B0-----:R-:W-:-:S04]  /*4cc0*/  IMAD.WIDE R204, R7, 0x2, R176 ;  /* 0x0000000207cc7825 */ /* 0x001fc800078e02b0 */
[C---:B-1----:R-:W-:Y:S01]  /*4cd0*/  IMAD.WIDE R202, R7.reuse, 0x2, R142 ;  /* 0x0000000207ca7825 */ /* 0x042fe200078e028e */
[----:B------:R-:W-:Y:S02]  /*4ce0*/  WARPGROUP.DEPBAR.LE gsb0, 0x0 ;  /* 0x00008000000079c5 */ /* 0x000fe40000010000 */
[----:B------:R-:W5:Y:S01]  /*4cf0*/  LDG.E.U16 R204, desc[UR14][R204.64] ;  /* 0x0000000ecccc7981 */ /* 0x000f62000c1e1500 */
[----:B------:R-:W-:-:S03]  /*4d00*/  IMAD.WIDE R206, R7, 0x2, R178 ;  /* 0x0000000207ce7825 */ /* 0x000fc600078e02b2 */
[----:B------:R0:W4:Y:S04]  /*4d10*/  LDG.E.U16 R202, desc[UR14][R202.64] ;  /* 0x0000000ecaca7981 */ /* 0x000128000c1e1500 */
[----:B------:R-:W4:Y:S01]  /*4d20*/  LDG.E.U16 R206, desc[UR14][R206.64] ;  /* 0x0000000ecece7981 */ /* 0x000f22000c1e1500 */
[----:B------:R-:W-:Y:S06]  /*4d30*/  BAR.SYNC.DEFER_BLOCKING 0x0 ;  /* 0x0000000000007b1d */ /* 0x000fec0000010000 */
[----:B------:R1:W-:Y:S04]  /*4d40*/  STS.U16 [R5+UR12+0x800], R9 ;  /* 0x0008000905007988 */ /* 0x0003e8000800040c */
[----:B------:R-:W-:Y:S01]  /*4d50*/  STS.U16 [R5+UR12], R22 ;  /* 0x0000001605007988 */ /* 0x000fe2000800040c */
[----:B-1----:R-:W-:-:S03]  /*4d60*/  LOP3.LUT R9, R5, 0x10, RZ, 0x3c, !PT ;  /* 0x0000001005097812 */ /* 0x002fc600078e3cff */
[----:B------:R-:W-:Y:S04]  /*4d70*/  STS.U16 [R5+UR12+0x400], R21 ;  /* 0x0004001505007988 */ /* 0x000fe8000800040c */
[----:B------:R-:W-:Y:S04]  /*4d80*/  STS.U16 [R5+UR12+0xc00], R23 ;  /* 0x000c001705007988 */ /* 0x000fe8000800040c */
[----:B------:R-:W-:Y:S04]  /*4d90*/  STS.U16 [R5+UR12+0x1000], R120 ;  /* 0x0010007805007988 */ /* 0x000fe8000800040c */
[----:B------:R-:W-:Y:S04]  /*4da0*/  STS.U16 [R5+UR12+0x1400], R122 ;  /* 0x0014007a05007988 */ /* 0x000fe8000800040c */
[----:B------:R1:W-:Y:S04]  /*4db0*/  STS.U16 [R5+UR12+0x1800], R10 ;  /* 0x0018000a05007988 */ /* 0x0003e8000800040c */
[----:B------:R-:W-:Y:S04]  /*4dc0*/  STS.U16 [R5+UR12+0x1c00], R121 ;  /* 0x001c007905007988 */ /* 0x000fe8000800040c */
[----:B------:R-:W-:Y:S01]  /*4dd0*/  STS.U16 [R9+UR12+0x80], R127 ;  /* 0x0000807f09007988 */ /* 0x000fe2000800040c */
[----:B-1----:R-:W-:-:S03]  /*4de0*/  FMUL R10, R25, UR13 ;  /* 0x0000000d190a7c20 */ /* 0x002fc60008400000 */
[----:B------:R-:W-:Y:S04]  /*4df0*/  STS.U16 [R9+UR12+0x480], R124 ;  /* 0x0004807c09007988 */ /* 0x000fe8000800040c */
[----:B------:R-:W-:Y:S04]  /*4e00*/  STS.U16 [R9+UR12+0x880], R126 ;  /* 0x0008807e09007988 */ /* 0x000fe8000800040c */
[----:B------:R-:W-:Y:S04]  /*4e10*/  STS.U16 [R9+UR12+0xc80], R123 ;  /* 0x000c807b09007988 */ /* 0x000fe8000800040c */
[----:B------:R-:W-:Y:S04]  /*4e20*/  STS.U16 [R9+UR12+0x1080], R125 ;  /* 0x0010807d09007988 */ /* 0x000fe8000800040c */
[----:B------:R-:W-:Y:S04]  /*4e30*/  STS.U16 [R9+UR12+0x1480], R128 ;  /* 0x0014808009007988 */ /* 0x000fe8000800040c */
[----:B------:R-:W-:Y:S04]  /*4e40*/  STS.U16 [R9+UR12+0x1880], R130 ;  /* 0x0018808209007988 */ /* 0x000fe8000800040c */
[----:B------:R1:W-:Y:S02]  /*4e50*/  STS.U16 [R9+UR12+0x1c80], R129 ;  /* 0x001c808109007988 */ /* 0x0003e4000800040c */
[----:B-1----:R-:W-:-:S05]  /*4e60*/  FMUL R9, R24, UR13 ;  /* 0x0000000d18097c20 */ /* 0x002fca0008400000 */
[----:B------:R-:W-:Y:S01]  /*4e70*/  FMNMX R9, R9, R10, !PT ;  /* 0x0000000a09097209 */ /* 0x000fe20007800000 */
[----:B------:R-:W-:-:S05]  /*4e80*/  FMUL R10, R28, UR13 ;  /* 0x0000000d1c0a7c20 */ /* 0x000fca0008400000 */
        /* <DEDUP_REMOVED lines=59> */
[----:B------:R-:W-:Y:S01]  /*5240*/  FMUL R21, R26, UR13 ;  /* 0x0000000d1a157c20 */ /* 0x000fe20008400000 */
[----:B------:R-:W-:-:S03]  /*5250*/  FMUL R22, R27, UR13 ;  /* 0x0000000d1b167c20 */ /* 0x000fc60008400000 */
[----:B------:R-:W1:Y:S02]  /*5260*/  SHFL.BFLY PT, R9, R10, 0x2, 0x1f ;  /* 0x0c401f000a097f89 */ /* 0x000e6400000e0000 */
[----:B------:R-:W-:Y:S01]  /*5270*/  FMNMX R21, R21, R22, !PT ;  /* 0x0000001615157209 */ /* 0x000fe20007800000 */
[----:B------:R-:W-:-:S05]  /*5280*/  FMUL R22, R30, UR13 ;  /* 0x0000000d1e167c20 */ /* 0x000fca0008400000 */
[----:B------:R-:W-:Y:S01]  /*5290*/  FMNMX R21, R22, R21, !PT ;  /* 0x0000001516157209 */ /* 0x000fe20007800000 */
[----:B------:R-:W-:-:S05]  /*52a0*/  FMUL R22, R31, UR13 ;  /* 0x0000000d1f167c20 */ /* 0x000fca0008400000 */
[----:B------:R-:W-:Y:S01]  /*52b0*/  FMNMX R21, R22, R21, !PT ;  /* 0x0000001516157209 */ /* 0x000fe20007800000 */
[----:B------:R-:W-:-:S05]  /*52c0*/  FMUL R22, R34, UR13 ;  /* 0x0000000d22167c20 */ /* 0x000fca0008400000 */
[----:B------:R-:W-:Y:S02]  /*52d0*/  FMNMX R21, R22, R21, !PT ;  /* 0x0000001516157209 */ /* 0x000fe40007800000 */
[----:B-1----:R-:W-:Y:S01]  /*52e0*/  FMNMX R9, R10, R9, !PT ;  /* 0x000000090a097209 */ /* 0x002fe20007800000 */
[----:B------:R-:W-:Y:S01]  /*52f0*/  FMUL R10, R35, UR13 ;  /* 0x0000000d230a7c20 */ /* 0x000fe20008400000 */
[----:B------:R-:W-:-:S04]  /*5300*/  FMUL R22, R38, UR13 ;  /* 0x0000000d26167c20 */ /* 0x000fc80008400000 */
[----:B------:R-:W-:Y:S02]  /*5310*/  FMNMX R21, R10, R21, !PT ;  /* 0x000000150a157209 */ /* 0x000fe40007800000 */
        /* <DEDUP_REMOVED lines=9> */
[----:B------:R-:W-:-:S05]  /*53b0*/  FMUL R10, R46, UR13 ;  /* 0x0000000d2e0a7c20 */ /* 0x000fca0008400000 */
[----:B------:R-:W-:Y:S01]  /*53c0*/  FMNMX R21, R10, R21, !PT ;  /* 0x000000150a157209 */ /* 0x000fe20007800000 */
[----:B------:R-:W-:Y:S01]  /*53d0*/  FMUL R10, R47, UR13 ;  /* 0x0000000d2f0a7c20 */ /* 0x000fe20008400000 */
[----:B------:R-:W-:Y:S01]  /*53e0*/  FMNMX R9, R9, R8, !PT ;  /* 0x0000000809097209 */ /* 0x000fe20007800000 */
[----:B------:R-:W-:-:S03]  /*53f0*/  FMUL R22, R50, UR13 ;  /* 0x0000000d32167c20 */ /* 0x000fc60008400000 */
[----:B------:R-:W-:Y:S01]  /*5400*/  FMNMX R21, R10, R21, !PT ;  /* 0x000000150a157209 */ /* 0x000fe20007800000 */
[--C-:B------:R-:W-:Y:S01]  /*5410*/  FFMA R24, R24, UR13, -R9.reuse ;  /* 0x0000000d18187c23 */ /* 0x100fe20008000809 */
[----:B------:R-:W-:Y:S02]  /*5420*/  FMUL R23, R51, UR13 ;  /* 0x0000000d33177c20 */ /* 0x000fe40008400000 */
[----:B------:R-:W-:Y:S01]  /*5430*/  FMNMX R22, R22, R21, !PT ;  /* 0x0000001516167209 */ /* 0x000fe20007800000 */
[----:B------:R-:W-:Y:S01]  /*5440*/  FMUL R10, R24, 1.4426950216293334961 ;  /* 0x3fb8aa3b180a7820 */ /* 0x000fe20000400000 */
[----:B------:R-:W-:Y:S01]  /*5450*/  FFMA R25, R25, UR13, -R9 ;  /* 0x0000000d19197c23 */ /* 0x000fe20008000809 */
[----:B------:R-:W-:Y:S01]  /*5460*/  FMUL R24, R54, UR13 ;  /* 0x0000000d36187c20 */ /* 0x000fe20008400000 */
[----:B------:R-:W-:Y:S02]  /*5470*/  FMNMX R23, R23, R22, !PT ;  /* 0x0000001617177209 */ /* 0x000fe40007800000 */
[----:B------:R-:W-:Y:S01]  /*5480*/  FMUL R21, R25, 1.4426950216293334961 ;  /* 0x3fb8aa3b19157820 */ /* 0x000fe20000400000 */
[----:B------:R-:W-:Y:S01]  /*5490*/  FMUL R25, R55, UR13 ;  /* 0x0000000d37197c20 */ /* 0x000fe20008400000 */
[----:B------:R-:W-:-:S04]  /*54a0*/  FMNMX R24, R24, R23, !PT ;  /* 0x0000001718187209 */ /* 0x000fc80007800000 */
        /* <DEDUP_REMOVED lines=22> */
[----:B------:R-:W-:-:S04]  /*5610*/  FFMA R28, R28, UR13, -R9 ;  /* 0x0000000d1c1c7c23 */ /* 0x000fc80008000809 */
[----:B------:R-:W-:Y:S01]  /*5620*/  FMNMX R24, R25, R24, !PT ;  /* 0x0000001819187209 */ /* 0x000fe20007800000 */
[----:B------:R-:W-:Y:S01]  /*5630*/  FMUL R25, R79, UR13 ;  /* 0x0000000d4f197c20 */ /* 0x000fe20008400000 */
[----:B------:R-:W-:Y:S01]  /*5640*/  FMUL R22, R28, 1.4426950216293334961 ;  /* 0x3fb8aa3b1c167820 */ /* 0x000fe20000400000 */
[----:B------:R-:W-:-:S03]  /*5650*/  FFMA R28, R56, UR13, -R9 ;  /* 0x0000000d381c7c23 */ /* 0x000fc60008000809 */
[----:B------:R-:W-:Y:S01]  /*5660*/  FMNMX R24, R25, R24, !PT ;  /* 0x0000001819187209 */ /* 0x000fe20007800000 */
[----:B------:R-:W-:Y:S01]  /*5670*/  FMUL R25, R82, UR13 ;  /* 0x0000000d52197c20 */ /* 0x000fe20008400000 */
[----:B------:R-:W-:Y:S01]  /*5680*/  FFMA R29, R29, UR13, -R9 ;  /* 0x0000000d1d1d7c23 */ /* 0x000fe20008000809 */
[----:B------:R-:W-:-:S03]  /*5690*/  FMUL R28, R28, 1.4426950216293334961 ;  /* 0x3fb8aa3b1c1c7820 */ /* 0x000fc60000400000 */
[----:B------:R-:W-:Y:S01]  /*56a0*/  FMNMX R24, R25, R24, !PT ;  /* 0x0000001819187209 */ /* 0x000fe20007800000 */
[----:B------:R-:W-:Y:S01]  /*56b0*/  FMUL R25, R83, UR13 ;  /* 0x0000000d53197c20 */ /* 0x000fe20008400000 */
[----:B------:R-:W-:Y:S01]  /*56c0*/  FMUL R23, R29, 1.4426950216293334961 ;  /* 0x3fb8aa3b1d177820 */ /* 0x000fe20000400000 */
[--C-:B------:R-:W-:Y:S02]  /*56d0*/  FFMA R29, R57, UR13, -R9.reuse ;  /* 0x0000000d391d7c23 */ /* 0x100fe40008000809 */
[----:B------:R1:W-:Y:S01]  /*56e0*/  MUFU.EX2 R57, R28 ;  /* 0x0000001c00397308 */ /* 0x0003e20000000800 */
[----:B------:R-:W-:Y:S01]  /*56f0*/  FMNMX R24, R25, R24, !PT ;  /* 0x0000001819187209 */ /* 0x000fe20007800000 */
[----:B------:R-:W-:Y:S01]  /*5700*/  FMUL R25, R86, UR13 ;  /* 0x0000000d56197c20 */ /* 0x000fe20008400000 */
[----:B------:R-:W-:Y:S01]  /*5710*/  FMUL R29, R29, 1.4426950216293334961 ;  /* 0x3fb8aa3b1d1d7820 */ /* 0x000fe20000400000 */
[----:B-1----:R-:W-:-:S03]  /*5720*/  FFMA R28, R60, UR13, -R9 ;  /* 0x0000000d3c1c7c23 */ /* 0x002fc60008000809 */
[----:B------:R-:W-:Y:S01]  /*5730*/  FMNMX R24, R25, R24, !PT ;  /* 0x0000001819187209 */ /* 0x000fe20007800000 */
[----:B------:R1:W-:Y:S01]  /*5740*/  MUFU.EX2 R60, R29 ;  /* 0x0000001d003c7308 */ /* 0x0003e20000000800 */
[----:B------:R-:W-:Y:S01]  /*5750*/  FMUL R28, R28, 1.4426950216293334961 ;  /* 0x3fb8aa3b1c1c7820 */ /* 0x000fe20000400000 */
[----:B------:R-:W-:Y:S01]  /*5760*/  FMUL R25, R87, UR13 ;  /* 0x0000000d57197c20 */ /* 0x000fe20008400000 */
[----:B-1----:R-:W-:-:S05]  /*5770*/  FFMA R29, R61, UR13, -R9 ;  /* 0x0000000d3d1d7c23 */ /* 0x002fca0008000809 */
[----:B------:R1:W-:Y:S01]  /*5780*/  MUFU.EX2 R61, R28 ;  /* 0x0000001c003d7308 */ /* 0x0003e20000000800 */
[----:B------:R-:W-:Y:S01]  /*5790*/  FMNMX R24, R25, R24, !PT ;  /* 0x0000001819187209 */ /* 0x000fe20007800000 */
[----:B-1----:R-:W-:-:S04]  /*57a0*/  FFMA R28, R64, UR13, -R9 ;  /* 0x0000000d401c7c23 */ /* 0x002fc80008000809 */
[----:B------:R-:W-:Y:S01]  /*57b0*/  FMUL R25, R28, 1.4426950216293334961 ;  /* 0x3fb8aa3b1c197820 */ /* 0x000fe20000400000 */
[----:B------:R-:W-:-:S03]  /*57c0*/  FFMA R28, R65, UR13, -R9 ;  /* 0x0000000d411c7c23 */ /* 0x000fc60008000809 */
[----:B------:R1:W-:Y:S01]  /*57d0*/  MUFU.EX2 R65, R25 ;  /* 0x0000001900417308 */ /* 0x0003e20000000800 */
[----:B------:R-:W-:Y:S01]  /*57e0*/  FMUL R29, R29, 1.4426950216293334961 ;  /* 0x3fb8aa3b1d1d7820 */ /* 0x000fe20000400000 */
[----:B------:R-:W-:Y:S01]  /*57f0*/  FMUL R28, R28, 1.4426950216293334961 ;  /* 0x3fb8aa3b1c1c7820 */ /* 0x000fe20000400000 */
[----:B-1----:R-:W1:Y:S05]  /*5800*/  SHFL.BFLY PT, R25, R24, 0x2, 0x1f ;  /* 0x0c401f0018197f89 */ /* 0x002e6a00000e0000 */
[----:B------:R0:W-:Y:S02]  /*5810*/  MUFU.EX2 R64, R29 ;  /* 0x0000001d00407308 */ /* 0x0001e40000000800 */
[----:B0-----:R-:W-:-:S06]  /*5820*/  FFMA R29, R68, UR13, -R9 ;  /* 0x0000000d441d7c23 */ /* 0x001fcc0008000809 */
[----:B------:R0:W-:Y:S01]  /*5830*/  MUFU.EX2 R68, R28 ;  /* 0x0000001c00447308 */ /* 0x0001e20000000800 */
[----:B------:R-:W-:Y:S01]  /*5840*/  FMUL R29, R29, 1.4426950216293334961 ;  /* 0x3fb8aa3b1d1d7820 */ /* 0x000fe20000400000 */
[----:B0-----:R-:W-:-:S06]  /*5850*/  FFMA R28, R69, UR13, -R9 ;  /* 0x0000000d451c7c23 */ /* 0x001fcc0008000809 */
[----:B------:R0:W-:Y:S01]  /*5860*/  MUFU.EX2 R69, R29 ;  /* 0x0000001d00457308 */ /* 0x0001e20000000800 */
[----:B------:R-:W-:Y:S01]  /*5870*/  FMUL R28, R28, 1.4426950216293334961 ;  /* 0x3fb8aa3b1c1c7820 */ /* 0x000fe20000400000 */
[----:B-1----:R-:W-:Y:S01]  /*5880*/  FMNMX R25, R24, R25, !PT ;  /* 0x0000001918197209 */ /* 0x002fe20007800000 */
[----:B0-----:R-:W-:-:S05]  /*5890*/  FFMA R29, R72, UR13, -R9 ;  /* 0x0000000d481d7c23 */ /* 0x001fca0008000809 */
[----:B------:R0:W-:Y:S02]  /*58a0*/  MUFU.EX2 R72, R28 ;  /* 0x0000001c00487308 */ /* 0x0001e40000000800 */
[----:B0-----:R-:W-:-:S04]  /*58b0*/  FFMA R28, R73, UR13, -R9 ;  /* 0x0000000d491c7c23 */ /* 0x001fc80008000809 */
[----:B------:R-:W-:Y:S01]  /*58c0*/  FMUL R24, R28, 1.4426950216293334961 ;  /* 0x3fb8aa3b1c187820 */ /* 0x000fe20000400000 */
[----:B------:R-:W-:-:S03]  /*58d0*/  FFMA R28, R76, UR13, -R9 ;  /* 0x0000000d4c1c7c23 */ /* 0x000fc60008000809 */
[----:B------:R0:W-:Y:S02]  /*58e0*/  MUFU.EX2 R76, R24 ;  /* 0x00000018004c7308 */ /* 0x0001e40000000800 */
[----:B0-----:R-:W0:Y:S02]  /*58f0*/  SHFL.BFLY PT, R24, R25, 0x1, 0x1f ;  /* 0x0c201f0019187f89 */ /* 0x001e2400000e0000 */
[----:B0-----:R-:W-:-:S04]  /*5900*/  FMNMX R24, R25, R24, !PT ;  /* 0x0000001819187209 */ /* 0x001fc80007800000 */
[----:B------:R-:W-:Y:S01]  /*5910*/  FMNMX R240, R24, R135, !PT ;  /* 0x0000008718f07209 */ /* 0x000fe20007800000 */
[----:B------:R-:W-:Y:S01]  /*5920*/  FADD R24, -R9, R8 ;  /* 0x0000000809187221 */ /* 0x000fe20000000100 */
[----:B------:R-:W-:-:S03]  /*5930*/  FFMA R25, R85, UR13, -R9 ;  /* 0x0000000d55197c23 */ /* 0x000fc60008000809 */
[----:B------:R-:W-:Y:S01]  /*5940*/  FMUL R24, R24, 1.4426950216293334961 ;  /* 0x3fb8aa3b18187820 */ /* 0x000fe20000400000 */
[----:B------:R-:W-:-:S03]  /*5950*/  FMUL R25, R25, 1.4426950216293334961 ;  /* 0x3fb8aa3b19197820 */ /* 0x000fc60000400000 */
[----:B------:R0:W1:Y:S02]  /*5960*/  MUFU.EX2 R203, R24 ;  /* 0x0000001800cb7308 */ /* 0x0000640000000800 */
[----:B0-----:R-:W-:-:S06]  /*5970*/  FFMA R24, R58, UR13, -R240 ;  /* 0x0000000d3a187c23 */ /* 0x001fcc00080008f0 */
[----:B------:R0:W-:Y:S01]  /*5980*/  MUFU.EX2 R8, R25 ;  /* 0x0000001900087308 */ /* 0x0001e20000000800 */
[----:B------:R-:W-:Y:S01]  /*5990*/  FMUL R24, R24, 1.4426950216293334961 ;  /* 0x3fb8aa3b18187820 */ /* 0x000fe20000400000 */
[----:B0-----:R-:W-:-:S06]  /*59a0*/  FFMA R25, R59, UR13, -R240 ;  /* 0x0000000d3b197c23 */ /* 0x001fcc00080008f0 */
[----:B------:R0:W-:Y:S01]  /*59b0*/  MUFU.EX2 R59, R24 ;  /* 0x00000018003b7308 */ /* 0x0001e20000000800 */
[----:B------:R-:W-:Y:S01]  /*59c0*/  FMUL R25, R25, 1.4426950216293334961 ;  /* 0x3fb8aa3b19197820 */ /* 0x000fe20000400000 */
[--C-:B------:R-:W-:Y:S01]  /*59d0*/  FFMA R26, R26, UR13, -R240.reuse ;  /* 0x0000000d1a1a7c23 */ /* 0x100fe200080008f0 */
[----:B0-----:R-:W-:-:S05]  /*59e0*/  FFMA R24, R62, UR13, -R240 ;  /* 0x0000000d3e187c23 */ /* 0x001fca00080008f0 */
[----:B------:R0:W-:Y:S01]  /*59f0*/  MUFU.EX2 R62, R25 ;  /* 0x00000019003e7308 */ /* 0x0001e20000000800 */
[----:B------:R-:W-:Y:S01]  /*5a00*/  FMUL R26, R26, 1.4426950216293334961 ;  /* 0x3fb8aa3b1a1a7820 */ /* 0x000fe20000400000 */
[----:B0-----:R-:W-:Y:S01]  /*5a10*/  FMUL R25, R24, 1.4426950216293334961 ;  /* 0x3fb8aa3b18197820 */ /* 0x001fe20000400000 */
[----:B------:R-:W-:-:S05]  /*5a20*/  LOP3.LUT R24, R5, 0x20, RZ, 0x3c, !PT ;  /* 0x0000002005187812 */ /* 0x000fca00078e3cff */
[----:B------:R0:W-:Y:S01]  /*5a30*/  MUFU.EX2 R205, R26 ;  /* 0x0000001a00cd7308 */ /* 0x0001e20000000800 */
[----:B-----5:R-:W-:Y:S04]  /*5a40*/  STS.U16 [R24+UR12+0x100], R204 ;  /* 0x000100cc18007988 */ /* 0x020fe8000800040c */
[----:B------:R-:W-:Y:S04]  /*5a50*/  STS.U16 [R24+UR12+0x500], R3 ;  /* 0x0005000318007988 */ /* 0x000fe8000800040c */
[----:B------:R-:W-:Y:S04]  /*5a60*/  STS.U16 [R24+UR12+0x900], R14 ;  /* 0x0009000e18007988 */ /* 0x000fe8000800040c */
[----:B------:R-:W-:Y:S04]  /*5a70*/  STS.U16 [R24+UR12+0xd00], R16 ;  /* 0x000d001018007988 */ /* 0x000fe8000800040c */
[----:B---3--:R-:W-:Y:S04]  /*5a80*/  STS.U16 [R24+UR12+0x1100], R208 ;  /* 0x001100d018007988 */ /* 0x008fe8000800040c */
[----:B--2---:R-:W-:Y:S04]  /*5a90*/  STS.U16 [R24+UR12+0x1500], R220 ;  /* 0x001500dc18007988 */ /* 0x004fe8000800040c */
[----:B----4-:R-:W-:Y:S04]  /*5aa0*/  STS.U16 [R24+UR12+0x1900], R228 ;  /* 0x001900e418007988 */ /* 0x010fe8000800040c */
[----:B------:R2:W-:Y:S01]  /*5ab0*/  STS.U16 [R24+UR12+0x1d00], R234 ;  /* 0x001d00ea18007988 */ /* 0x0005e2000800040c */
[----:B0-----:R-:W-:-:S02]  /*5ac0*/  FFMA R26, R63, UR13, -R240 ;  /* 0x0000000d3f1a7c23 */ /* 0x001fc400080008f0 */
[----:B------:R0:W-:Y:S01]  /*5ad0*/  MUFU.EX2 R63, R25 ;  /* 0x00000019003f7308 */ /* 0x0001e20000000800 */
[C---:B--2---:R-:W-:Y:S02]  /*5ae0*/  LOP3.LUT R24, R5.reuse, 0x30, RZ, 0x3c, !PT ;  /* 0x0000003005187812 */ /* 0x044fe400078e3cff */
        /* <DEDUP_REMOVED lines=20> */
[----:B------:R-:W-:Y:S01]  /*5c30*/  STS.U16 [R24+UR12+0x680], R12 ;  /* 0x0006800c18007988 */ /* 0x000fe2000800040c */
[----:B0-----:R-:W-:-:S03]  /*5c40*/  LOP3.LUT R19, R5, 0x60, RZ, 0x3c, !PT ;  /* 0x0000006005137812 */ /* 0x001fc600078e3cff */
[----:B------:R-:W-:Y:S04]  /*5c50*/  STS.U16 [R24+UR12+0xa80], R17 ;  /* 0x000a801118007988 */ /* 0x000fe8000800040c */
[----:B------:R-:W-:Y:S04]  /*5c60*/  STS.U16 [R24+UR12+0x1280], R213 ;  /* 0x001280d518007988 */ /* 0x000fe8000800040c */
[----:B------:R-:W-:Y:S04]  /*5c70*/  STS.U16 [R24+UR12+0x1680], R225 ;  /* 0x001680e118007988 */ /* 0x000fe8000800040c */
[----:B------:R-:W-:Y:S04]  /*5c80*/  STS.U16 [R24+UR12+0x1a80], R231 ;  /* 0x001a80e718007988 */ /* 0x000fe8000800040c */
[----:B------:R0:W-:Y:S04]  /*5c90*/  STS.U16 [R24+UR12+0x1e80], R237 ;  /* 0x001e80ed18007988 */ /* 0x0001e8000800040c */
[----:B------:R2:W-:Y:S01]  /*5ca0*/  STS.U16 [R19+UR12+0x300], R20 ;  /* 0x0003001413007988 */ /* 0x0005e2000800040c */
        /* <DEDUP_REMOVED lines=11> */
[----:B------:R-:W-:Y:S01]  /*5d60*/  FMUL R29, R29, 1.4426950216293334961 ;  /* 0x3fb8aa3b1d1d7820 */ /* 0x000fe20000400000 */
[----:B------:R-:W-:Y:S01]  /*5d70*/  FMUL R28, R28, 1.4426950216293334961 ;  /* 0x3fb8aa3b1c1c7820 */ /* 0x000fe20000400000 */
[--C-:B------:R-:W-:Y:S01]  /*5d80*/  FFMA R66, R66, UR13, -R240.reuse ;  /* 0x0000000d42427c23 */ /* 0x100fe200080008f0 */
[----:B------:R-:W-:Y:S04]  /*5d90*/  STS.U16 [R24+UR12+0xf80], R141 ;  /* 0x000f808d18007988 */ /* 0x000fe8000800040c */
[----:B------:R-:W-:Y:S04]  /*5da0*/  STS.U16 [R24+UR12+0x1380], R217 ;  /* 0x001380d918007988 */ /* 0x000fe8000800040c */
[----:B------:R-:W-:Y:S04]  /*5db0*/  STS.U16 [R24+UR12+0x1780], R227 ;  /* 0x001780e318007988 */ /* 0x000fe8000800040c */
[----:B------:R-:W-:Y:S04]  /*5dc0*/  STS.U16 [R24+UR12+0x1b80], R233 ;  /* 0x001b80e918007988 */ /* 0x000fe8000800040c */
[----:B------:R3:W-:Y:S01]  /*5dd0*/  STS.U16 [R24+UR12+0x1f80], R202 ;  /* 0x001f80ca18007988 */ /* 0x0007e2000800040c */
[--C-:B------:R-:W-:Y:S01]  /*5de0*/  FFMA R67, R67, UR13, -R240.reuse ;  /* 0x0000000d43437c23 */ /* 0x100fe200080008f0 */
[--C-:B------:R-:W-:Y:S01]  /*5df0*/  FFMA R70, R70, UR13, -R240.reuse ;  /* 0x0000000d46467c23 */ /* 0x100fe200080008f0 */
[----:B--2---:R-:W-:Y:S01]  /*5e00*/  FADD R20, -R240, R135 ;  /* 0x00000087f0147221 */ /* 0x004fe20000000100 */
[----:B------:R2:W-:Y:S06]  /*5e10*/  MEMBAR.ALL.CTA ;  /* 0x0000000000007992 */ /* 0x0005ec0000008000 */
[----:B--2---:R-:W2:Y:S01]  /*5e20*/  FENCE.VIEW.ASYNC.S ;  /* 0x00000000000073c6 */ /* 0x004ea20000000000 */
[----:B------:R4:W-:Y:S01]  /*5e30*/  MUFU.EX2 R73, R29 ;  /* 0x0000001d00497308 */ /* 0x0009e20000000800 */
[--C-:B------:R-:W-:Y:S01]  /*5e40*/  FFMA R71, R71, UR13, -R240.reuse ;  /* 0x0000000d47477c23 */ /* 0x100fe200080008f0 */
[--C-:B------:R-:W-:Y:S01]  /*5e50*/  FFMA R74, R74, UR13, -R240.reuse ;  /* 0x0000000d4a4a7c23 */ /* 0x100fe200080008f0 */
[--C-:B------:R-:W-:Y:S01]  /*5e60*/  FFMA R75, R75, UR13, -R240.reuse ;  /* 0x0000000d4b4b7c23 */ /* 0x100fe200080008f0 */
[--C-:B------:R-:W-:Y:S01]  /*5e70*/  FFMA R78, R78, UR13, -R240.reuse ;  /* 0x0000000d4e4e7c23 */ /* 0x100fe200080008f0 */
[--C-:B------:R-:W-:Y:S01]  /*5e80*/  FFMA R79, R79, UR13, -R240.reuse ;  /* 0x0000000d4f4f7c23 */ /* 0x100fe200080008f0 */
[--C-:B------:R-:W-:Y:S01]  /*5e90*/  FFMA R83, R83, UR13, -R240.reuse ;  /* 0x0000000d53537c23 */ /* 0x100fe200080008f0 */
[--C-:B------:R-:W-:Y:S01]  /*5ea0*/  FFMA R86, R86, UR13, -R240.reuse ;  /* 0x0000000d56567c23 */ /* 0x100fe200080008f0 */
[--C-:B------:R-:W-:Y:S01]  /*5eb0*/  FFMA R87, R87, UR13, -R240.reuse ;  /* 0x0000000d57577c23 */ /* 0x100fe200080008f0 */
[--C-:B----4-:R-:W-:Y:S01]  /*5ec0*/  FFMA R29, R77, UR13, -R9.reuse ;  /* 0x0000000d4d1d7c23 */ /* 0x110fe20008000809 */
[--C-:B------:R-:W-:Y:S01]  /*5ed0*/  FFMA R32, R32, UR13, -R9.reuse ;  /* 0x0000000d20207c23 */ /* 0x100fe20008000809 */
[----:B------:R4:W-:Y:S01]  /*5ee0*/  MUFU.EX2 R77, R28 ;  /* 0x0000001c004d7308 */ /* 0x0009e20000000800 */
[--C-:B------:R-:W-:Y:S01]  /*5ef0*/  FFMA R33, R33, UR13, -R9.reuse ;  /* 0x0000000d21217c23 */ /* 0x100fe20008000809 */
[----:B------:R-:W-:Y:S01]  /*5f00*/  FMUL R29, R29, 1.4426950216293334961 ;  /* 0x3fb8aa3b1d1d7820 */ /* 0x000fe20000400000 */
        /* <DEDUP_REMOVED lines=11> */
[----:B------:R-:W-:Y:S01]  /*5fc0*/  FMUL R14, R66, 1.4426950216293334961 ;  /* 0x3fb8aa3b420e7820 */ /* 0x000fe20000400000 */
        /* <DEDUP_REMOVED lines=16> */
[----:B----4-:R-:W-:Y:S01]  /*60d0*/  FFMA R28, R84, UR13, -R9 ;  /* 0x0000000d541c7c23 */ /* 0x010fe20008000809 */
[--C-:B------:R-:W-:Y:S01]  /*60e0*/  FFMA R51, R51, UR13, -R240.reuse ;  /* 0x0000000d33337c23 */ /* 0x100fe200080008f0 */
[--C-:B------:R-:W-:Y:S01]  /*60f0*/  FFMA R54, R54, UR13, -R240.reuse ;  /* 0x0000000d36367c23 */ /* 0x100fe200080008f0 */
[--C-:B------:R-:W-:Y:S01]  /*6100*/  FFMA R55, R55, UR13, -R240.reuse ;  /* 0x0000000d37377c23 */ /* 0x100fe200080008f0 */
[----:B------:R-:W-:Y:S01]  /*6110*/  FMUL R16, R67, 1.4426950216293334961 ;  /* 0x3fb8aa3b43107820 */ /* 0x000fe20000400000 */
[----:B------:R-:W-:Y:S01]  /*6120*/  FMUL R66, R70, 1.4426950216293334961 ;  /* 0x3fb8aa3b46427820 */ /* 0x000fe20000400000 */
[----:B------:R-:W-:Y:S01]  /*6130*/  FFMA R82, R82, UR13, -R240 ;  /* 0x0000000d52527c23 */ /* 0x000fe200080008f0 */
[----:B------:R-:W-:Y:S01]  /*6140*/  FMUL R5, R20, 1.4426950216293334961 ;  /* 0x3fb8aa3b14057820 */ /* 0x000fe20000400000 */
        /* <DEDUP_REMOVED lines=8> */
[----:B0-----:R-:W-:Y:S01]  /*61d0*/  FMUL R6, R87, 1.4426950216293334961 ;  /* 0x3fb8aa3b57067820 */ /* 0x001fe20000400000 */
        /* <DEDUP_REMOVED lines=30> */
[----:B------:R-:W0:Y:S08]  /*63c0*/  MUFU.EX2 R5, R5 ;  /* 0x0000000500057308 */ /* 0x000e300000000800 */
[----:B------:R-:W-:Y:S08]  /*63d0*/  MUFU.EX2 R10, R10 ;  /* 0x0000000a000a7308 */ /* 0x000ff00000000800 */
[----:B------:R-:W3:Y:S08]  /*63e0*/  MUFU.EX2 R21, R21 ;  /* 0x0000001500157308 */ /* 0x000ef00000000800 */
[----:B------:R-:W-:Y:S08]  /*63f0*/  MUFU.EX2 R22, R22 ;  /* 0x0000001600167308 */ /* 0x000ff00000000800 */
[----:B------:R-:W4:Y:S01]  /*6400*/  MUFU.EX2 R23, R23 ;  /* 0x0000001700177308 */ /* 0x000f220000000800 */
[-C--:B-1----:R-:W-:Y:S01]  /*6410*/  FMUL R88, R88, R203.reuse ;  /* 0x000000cb58587220 */ /* 0x082fe20000400000 */
[-C--:B------:R-:W-:Y:S01]  /*6420*/  FMUL R89, R89, R203.reuse ;  /* 0x000000cb59597220 */ /* 0x080fe20000400000 */
[-C--:B------:R-:W-:Y:S01]  /*6430*/  FMUL R92, R92, R203.reuse ;  /* 0x000000cb5c5c7220 */ /* 0x080fe20000400000 */
[-C--:B------:R-:W-:Y:S01]  /*6440*/  FMUL R93, R93, R203.reuse ;  /* 0x000000cb5d5d7220 */ /* 0x080fe20000400000 */
[-C--:B------:R-:W-:Y:S01]  /*6450*/  FMUL R96, R96, R203.reuse ;  /* 0x000000cb60607220 */ /* 0x080fe20000400000 */
[-C--:B------:R-:W-:Y:S01]  /*6460*/  FMUL R97, R97, R203.reuse ;  /* 0x000000cb61617220 */ /* 0x080fe20000400000 */
[-C--:B------:R-:W-:Y:S01]  /*6470*/  FMUL R100, R100, R203.reuse ;  /* 0x000000cb64647220 */ /* 0x080fe20000400000 */
[----:B------:R-:W-:Y:S01]  /*6480*/  MUFU.EX2 R120, R32 ;  /* 0x0000002000787308 */ /* 0x000fe20000000800 */
[-C--:B------:R-:W-:Y:S01]  /*6490*/  FMUL R101, R101, R203.reuse ;  /* 0x000000cb65657220 */ /* 0x080fe20000400000 */
[-C--:B------:R-:W-:Y:S01]  /*64a0*/  FMUL R104, R104, R203.reuse ;  /* 0x000000cb68687220 */ /* 0x080fe20000400000 */
[-C--:B------:R-:W-:Y:S01]  /*64b0*/  FMUL R105, R105, R203.reuse ;  /* 0x000000cb69697220 */ /* 0x080fe20000400000 */
[-C--:B------:R-:W-:Y:S01]  /*64c0*/  FMUL R108, R108, R203.reuse ;  /* 0x000000cb6c6c7220 */ /* 0x080fe20000400000 */
[-C--:B------:R-:W-:Y:S01]  /*64d0*/  FMUL R109, R109, R203.reuse ;  /* 0x000000cb6d6d7220 */ /* 0x080fe20000400000 */
[-C--:B------:R-:W-:Y:S01]  /*64e0*/  FMUL R112, R112, R203.reuse ;  /* 0x000000cb70707220 */ /* 0x080fe20000400000 */
[-C--:B------:R-:W-:Y:S01]  /*64f0*/  FMUL R113, R113, R203.reuse ;  /* 0x000000cb71717220 */ /* 0x080fe20000400000 */
[----:B------:R-:W1:Y:S01]  /*6500*/  MUFU.EX2 R121, R33 ;  /* 0x0000002100797308 */ /* 0x000e620000000800 */
[-C--:B------:R-:W-:Y:S01]  /*6510*/  FMUL R116, R116, R203.reuse ;  /* 0x000000cb74747220 */ /* 0x080fe20000400000 */
[----:B------:R-:W-:Y:S01]  /*6520*/  FMUL R117, R117, R203 ;  /* 0x000000cb75757220 */ /* 0x000fe20000400000 */
[----:B------:R-:W5:Y:S05]  /*6530*/  LDC R13, c[0x0][0x264] ;  /* 0x00009900ff0d7b82 */ /* 0x000f6a0000000800 */
[----:B------:R-:W-:Y:S03]  /*6540*/  MUFU.EX2 R122, R36 ;  /* 0x00000024007a7308 */ /* 0x000fe60000000800 */
[----:B------:R-:W5:Y:S05]  /*6550*/  LDC R11, c[0x0][0x254] ;  /* 0x00009500ff0b7b82 */ /* 0x000f6a0000000800 */
[----:B------:R-:W-:Y:S08]  /*6560*/  MUFU.EX2 R123, R37 ;  /* 0x00000025007b7308 */ /* 0x000ff00000000800 */
        /* <DEDUP_REMOVED lines=9> */
[----:B------:R1:W-:Y:S08]  /*6600*/  MUFU.EX2 R85, R28 ;  /* 0x0000001c00557308 */ /* 0x0003f00000000800 */
[----:B------:R-:W2:Y:S08]  /*6610*/  MUFU.EX2 R207, R27 ;  /* 0x0000001b00cf7308 */ /* 0x000eb00000000800 */
[----:B------:R-:W-:Y:S08]  /*6620*/  MUFU.EX2 R239, R30 ;  /* 0x0000001e00ef7308 */ /* 0x000ff00000000800 */
[----:B------:R-:W5:Y:S08]  /*6630*/  MUFU.EX2 R241, R31 ;  /* 0x0000001f00f17308 */ /* 0x000f700000000800 */
        /* <DEDUP_REMOVED lines=24> */
[----:B------:R-:W5:Y:S01]  /*67c0*/  MUFU.EX2 R6, R6 ;  /* 0x0000000600067308 */ /* 0x000f620000000800 */
[-C--:B0-----:R-:W-:Y:S01]  /*67d0*/  FMUL R90, R90, R5.reuse ;  /* 0x000000055a5a7220 */ /* 0x081fe20000400000 */
[-C--:B------:R-:W-:Y:S01]  /*67e0*/  FMUL R91, R91, R5.reuse ;  /* 0x000000055b5b7220 */ /* 0x080fe20000400000 */
        /* <DEDUP_REMOVED lines=13> */
[----:B------:R-:W-:Y:S01]  /*68c0*/  FMUL R119, R119, R5 ;  /* 0x0000000577777220 */ /* 0x000fe20000400000 */
[----:B---3--:R-:W-:-:S02]  /*68d0*/  F2FP.F16.F32.PACK_AB R24, R21, R10 ;  /* 0x0000000a1518723e */ /* 0x008fc400000000ff */
[----:B----4-:R-:W-:Y:S02]  /*68e0*/  F2FP.F16.F32.PACK_AB R26, R23, R22 ;  /* 0x00000016171a723e */ /* 0x010fe400000000ff */
[----:B-1----:R-:W-:Y:S02]  /*68f0*/  F2FP.F16.F32.PACK_AB R28, R121, R120 ;  /* 0x00000078791c723e */ /* 0x002fe400000000ff */
[----:B--2---:R-:W-:Y:S02]  /*6900*/  F2FP.F16.F32.PACK_AB R25, R207, R205 ;  /* 0x000000cdcf19723e */ /* 0x004fe400000000ff */
[----:B-----5:R-:W-:Y:S02]  /*6910*/  F2FP.F16.F32.PACK_AB R27, R241, R239 ;  /* 0x000000eff11b723e */ /* 0x020fe400000000ff */
[----:B------:R-:W-:Y:S02]  /*6920*/  F2FP.F16.F32.PACK_AB R29, R243, R242 ;  /* 0x000000f2f31d723e */ /* 0x000fe400000000ff */
[----:B------:R-:W-:-:S02]  /*6930*/  F2FP.F16.F32.PACK_AB R30, R123, R122 ;  /* 0x0000007a7b1e723e */ /* 0x000fc400000000ff */
[----:B------:R-:W-:Y:S02]  /*6940*/  F2FP.F16.F32.PACK_AB R31, R245, R244 ;  /* 0x000000f4f51f723e */ /* 0x000fe400000000ff */
[----:B------:R-:W-:Y:S02]  /*6950*/  F2FP.F16.F32.PACK_AB R32, R125, R124 ;  /* 0x0000007c7d20723e */ /* 0x000fe400000000ff */
[----:B------:R-:W-:Y:S02]  /*6960*/  F2FP.F16.F32.PACK_AB R33, R247, R246 ;  /* 0x000000f6f721723e */ /* 0x000fe400000000ff */
[----:B------:R-:W-:Y:S02]  /*6970*/  F2FP.F16.F32.PACK_AB R34, R127, R126 ;  /* 0x0000007e7f22723e */ /* 0x000fe400000000ff */
        /* <DEDUP_REMOVED lines=20> */
[----:B------:R-:W-:Y:S01]  /*6ac0*/  F2FP.F16.F32.PACK_AB R55, R6, R17 ;  /* 0x000000110637723e */ /* 0x000fe200000000ff */
[----:B------:R-:W-:Y:S06]  /*6ad0*/  BAR.SYNC.DEFER_BLOCKING 0x0 ;  /* 0x0000000000007b1d */ /* 0x000fec0000010000 */
[----:B------:R-:W-:-:S06]  /*6ae0*/  WARPGROUP.ARRIVE ;  /* 0x00000000000079c5 */ /* 0x000fcc0000000000 */
[----:B------:R-:W-:Y:S04]  /*6af0*/  HGMMA.64x64x16.F32 R88, R24, gdesc[UR16], R88 ;  /* 0x00e0001018587df0 */ /* 0x000fe80008700858 */
[----:B------:R-:W-:Y:S04]  /*6b00*/  HGMMA.64x64x16.F32 R88, R28, gdesc[UR8], R88 ;  /* 0x00e000081c587df0 */ /* 0x000fe80008700858 */
[----:B------:R-:W-:Y:S04]  /*6b10*/  HGMMA.64x64x16.F32 R88, R32, gdesc[UR40], R88 ;  /* 0x00e0002820587df0 */ /* 0x000fe80008700858 */
[----:B------:R-:W-:Y:S04]  /*6b20*/  HGMMA.64x64x16.F32 R88, R36, gdesc[UR36], R88 ;  /* 0x00e0002424587df0 */ /* 0x000fe80008700858 */
[----:B------:R-:W-:Y:S01]  /*6b30*/  HGMMA.64x64x16.F32 R88, R40, gdesc[UR32], R88 ;  /* 0x00e0002028587df0 */ /* 0x000fe20008700858 */
[----:B------:R-:W-:Y:S01]  /*6b40*/  FADD R205, R205, R207 ;  /* 0x000000cfcdcd7221 */ /* 0x000fe20000000000 */
[----:B------:R-:W-:-:S03]  /*6b50*/  FADD R10, R10, R21 ;  /* 0x000000150a0a7221 */ /* 0x000fc60000000000 */
        /* <DEDUP_REMOVED lines=9> */
[----:B------:R-:W-:Y:S01]  /*6bf0*/  FADD R10, R122, R10 ;  /* 0x0000000a7a0a7221 */ /* 0x000fe20000000000 */
[----:B------:R-:W-:Y:S02]  /*6c00*/  HGMMA.64x64x16.F32 R88, R44, gdesc[UR28], R88 ;  /* 0x00e0001c2c587df0 */ /* 0x000fe40008700858 */
        /* <DEDUP_REMOVED lines=23> */
[----:B------:R-:W-:Y:S01]  /*6d80*/  HGMMA.64x64x16.F32 R88, R48, gdesc[UR24], R88 ;  /* 0x00e0001830587df0 */ /* 0x000fe20008700858 */
[----:B------:R-:W-:Y:S02]  /*6d90*/  FADD R10, R61, R10 ;  /* 0x0000000a3d0a7221 */ /* 0x000fe40000000000 */
[----:B------:R-:W-:Y:S02]  /*6da0*/  FADD R205, R3, R205 ;  /* 0x000000cd03cd7221 */ /* 0x000fe40000000000 */
[----:B------:R-:W-:Y:S02]  /*6db0*/  FADD R10, R64, R10 ;  /* 0x0000000a400a7221 */ /* 0x000fe40000000000 */
[----:B------:R-:W-:Y:S02]  /*6dc0*/  FADD R205, R14, R205 ;  /* 0x000000cd0ecd7221 */ /* 0x000fe40000000000 */
[----:B------:R-:W-:-:S02]  /*6dd0*/  FADD R10, R65, R10 ;  /* 0x0000000a410a7221 */ /* 0x000fc40000000000 */
[----:B------:R-:W-:Y:S02]  /*6de0*/  FADD R205, R16, R205 ;  /* 0x000000cd10cd7221 */ /* 0x000fe40000000000 */
        /* <DEDUP_REMOVED lines=14> */
[----:B------:R-:W0:Y:S01]  /*6ed0*/  LDC R12, c[0x0][0x280] ;  /* 0x0000a000ff0c7b82 */ /* 0x000e220000000800 */
[----:B------:R-:W-:Y:S01]  /*6ee0*/  FADD R10, R81, R10 ;  /* 0x0000000a510a7221 */ /* 0x000fe20000000000 */
[----:B------:R-:W-:-:S03]  /*6ef0*/  FADD R205, R15, R205 ;  /* 0x000000cd0fcd7221 */ /* 0x000fc60000000000 */
[----:B------:R-:W-:Y:S01]  /*6f00*/  FADD R10, R84, R10 ;  /* 0x0000000a540a7221 */ /* 0x000fe20000000000 */
[----:B------:R-:W-:-:S03]  /*6f10*/  FADD R205, R17, R205 ;  /* 0x000000cd11cd7221 */ /* 0x000fc60000000000 */
[----:B------:R-:W-:Y:S01]  /*6f20*/  FADD R10, R85, R10 ;  /* 0x0000000a550a7221 */ /* 0x000fe20000000000 */
[----:B------:R-:W-:-:S03]  /*6f30*/  FADD R205, R6, R205 ;  /* 0x000000cd06cd7221 */ /* 0x000fc60000000000 */
[----:B------:R-:W-:Y:S02]  /*6f40*/  FADD R10, R8, R10 ;  /* 0x0000000a080a7221 */ /* 0x000fe40000000000 */
[----:B------:R-:W1:Y:S01]  /*6f50*/  SHFL.BFLY PT, R3, R205, 0x2, 0x1f ;  /* 0x0c401f00cd037f89 */ /* 0x000e6200000e0000 */
[----:B------:R-:W-:Y:S03]  /*6f60*/  HGMMA.64x64x16.F32 R88, R52, gdesc[UR20], R88, gsb0 ;  /* 0x00e0001434587df0 */ /* 0x000fe60008000858 */
[----:B------:R-:W2:Y:S01]  /*6f70*/  SHFL.BFLY PT, R6, R10, 0x2, 0x1f ;  /* 0x0c401f000a067f89 */ /* 0x000ea200000e0000 */
[----:B-1----:R-:W-:-:S05]  /*6f80*/  FADD R3, R205, R3 ;  /* 0x00000003cd037221 */ /* 0x002fca0000000000 */
[----:B------:R-:W1:Y:S01]  /*6f90*/  SHFL.BFLY PT, R8, R3, 0x1, 0x1f ;  /* 0x0c201f0003087f89 */ /* 0x000e6200000e0000 */
[----:B--2---:R-:W-:-:S05]  /*6fa0*/  FADD R6, R10, R6 ;  /* 0x000000060a067221 */ /* 0x004fca0000000000 */
[----:B------:R-:W2:Y:S01]  /*6fb0*/  SHFL.BFLY PT, R10, R6, 0x1, 0x1f ;  /* 0x0c201f00060a7f89 */ /* 0x000ea200000e0000 */
[----:B------:R-:W-:-:S06]  /*6fc0*/  UIADD3 UR4, UR4, 0x80, URZ ;  /* 0x0000008004047890 */ /* 0x000fcc000fffe03f */
[----:B0-----:R-:W-:Y:S01]  /*6fd0*/  ISETP.LE.AND P0, PT, R12, UR4, PT ;  /* 0x000000040c007c0c */ /* 0x001fe2000bf03270 */
[----:B-1----:R-:W-:Y:S01]  /*6fe0*/  FADD R8, R3, R8 ;  /* 0x0000000803087221 */ /* 0x002fe20000000000 */
[----:B------:R-:W-:Y:S01]  /*6ff0*/  LEA R7, R13, R7, 0x7 ;  /* 0x000000070d077211 */ /* 0x000fe200078e38ff */
[----:B------:R-:W-:Y:S02]  /*7000*/  IMAD R4, R11, 0x80, R4 ;  /* 0x000000800b047824 */ /* 0x000fe400078e0204 */
[----:B------:R-:W-:Y:S01]  /*7010*/  FFMA R2, R5, R2, R8 ;  /* 0x0000000205027223 */ /* 0x000fe20000000008 */
[-C--:B------:R-:W-:Y:S01]  /*7020*/  MOV R5, R9.reuse ;  /* 0x0000000900057202 */ /* 0x080fe20000000f00 */
[--C-:B------:R-:W-:Y:S01]  /*7030*/  IMAD.MOV.U32 R3, RZ, RZ, R240.reuse ;  /* 0x000000ffff037224 */ /* 0x100fe200078e00f0 */
[----:B------:R-:W-:Y:S01]  /*7040*/  MOV R8, R9 ;  /* 0x0000000900087202 */ /* 0x000fe20000000f00 */
[----:B------:R-:W-:Y:S02]  /*7050*/  IMAD.MOV.U32 R135, RZ, RZ, R240 ;  /* 0x000000ffff877224 */ /* 0x000fe400078e00f0 */
[----:B--2---:R-:W-:-:S04]  /*7060*/  FADD R10, R6, R10 ;  /* 0x0000000a060a7221 */ /* 0x004fc80000000000 */
[----:B------:R-:W-:Y:S01]  /*7070*/  FFMA R0, R203, R0, R10 ;  /* 0x00000000cb007223 */ /* 0x000fe2000000000a */
[----:B------:R-:W-:Y:S02]  /*7080*/  WARPGROUP.DEPBAR.LE gsb0, 0x0 ;  /* 0x00008000000079c5 */ /* 0x000fe40000010000 */
[----:B------:R-:W-:Y:S05]  /*7090*/  @!P0 BRA `(.L_x_1) ;  /* 0xffffffc000208947 */ /* 0x000fea000383ffff */
.L_x_0:
[----:B------:R-:W-:Y:S01]  /*70a0*/  MOV R17, R2 ;  /* 0x0000000200117202 */ /* 0x000fe20000000f00 */
[----:B------:R-:W-:Y:S01]  /*70b0*/  FMUL R9, R114, 0.25 ;  /* 0x3e80000072097820 */ /* 0x000fe20000400000 */
[----:B------:R-:W-:Y:S01]  /*70c0*/  FMUL R2, R119, 0.25 ;  /* 0x3e80000077027820 */ /* 0x000fe20000400000 */
[----:B------:R-:W0:Y:S01]  /*70d0*/  S2R R4, SR_TID.X ;  /* 0x0000000000047919 */ /* 0x000e220000002100 */
[----:B------:R-:W-:Y:S01]  /*70e0*/  FSETP.GT.AND P1, PT, |R17|, 8.50705917302346158658e+37, PT ;  /* 0x7e8000001100780b */ /* 0x000fe20003f24200 */
[----:B------:R-:W-:Y:S02]  /*70f0*/  IMAD.MOV.U32 R57, RZ, RZ, R0 ;  /* 0x000000ffff397224 */ /* 0x000fe400078e0000 */
[----:B------:R-:W-:Y:S01]  /*7100*/  FMUL R0, R117, 0.25 ;  /* 0x3e80000075007820 */ /* 0x000fe20000400000 */
[----:B------:R-:W-:Y:S01]  /*7110*/  FMUL R7, R118, 0.25 ;  /* 0x3e80000076077820 */ /* 0x000fe20000400000 */
[----:B------:R-:W-:Y:S01]  /*7120*/  FSEL R114, R9, R114, P1 ;  /* 0x0000007209727208 */ /* 0x000fe20000800000 */
[----:B------:R-:W-:Y:S01]  /*7130*/  FMUL R9, R106, 0.25 ;  /* 0x3e8000006a097820 */ /* 0x000fe20000400000 */
[----:B------:R-:W-:Y:S01]  /*7140*/  FSEL R10, R2, R119, P1 ;  /* 0x00000077020a7208 */ /* 0x000fe20000800000 */
[----:B------:R-:W-:Y:S01]  /*7150*/  FMUL R2, R111, 0.25 ;  /* 0x3e8000006f027820 */ /* 0x000fe20000400000 */
[----:B------:R-:W-:Y:S01]  /*7160*/  FSETP.GT.AND P2, PT, |R57|, 8.50705917302346158658e+37, PT ;  /* 0x7e8000003900780b */ /* 0x000fe20003f44200 */
[----:B------:R-:W2:Y:S01]  /*7170*/  LDC R62, c[0x0][0x278] ;  /* 0x00009e00ff3e7b82 */ /* 0x000ea20000000800 */
[----:B------:R-:W-:Y:S01]  /*7180*/  FSEL R106, R9, R106, P1 ;  /* 0x0000006a096a7208 */ /* 0x000fe20000800000 */
[----:B------:R-:W-:Y:S01]  /*7190*/  FMUL R9, R98, 0.25 ;  /* 0x3e80000062097820 */ /* 0x000fe20000400000 */
        /* <DEDUP_REMOVED lines=21> */
[----:B-1----:R-:W-:Y:S01]  /*72f0*/  FMUL R11, R94, 0.25 ;  /* 0x3e8000005e0b7820 */ /* 0x002fe20000400000 */
[----:B------:R-:W-:Y:S01]  /*7300*/  FMUL R2, R105, 0.25 ;  /* 0x3e80000069027820 */ /* 0x000fe20000400000 */
[----:B------:R-:W-:Y:S01]  /*7310*/  FSEL R101, R0, R101, P2 ;  /* 0x0000006500657208 */ /* 0x000fe20001000000 */
[----:B------:R-:W-:Y:S01]  /*7320*/  FMUL R0, R93, 0.25 ;  /* 0x3e8000005d007820 */ /* 0x000fe20000400000 */
[----:B------:R-:W-:Y:S01]  /*7330*/  FMUL R6, R115, 0.25 ;  /* 0x3e80000073067820 */ /* 0x000fe20000400000 */
[----:B------:R-:W-:Y:S01]  /*7340*/  FSEL R33, R9, R100, P2 ;  /* 0x0000006409217208 */ /* 0x000fe20001000000 */
[----:B------:R-:W-:Y:S01]  /*7350*/  FMUL R9, R92, 0.25 ;  /* 0x3e8000005c097820 */ /* 0x000fe20000400000 */
[----:B------:R-:W-:Y:S01]  /*7360*/  FSEL R102, R7, R102, P1 ;  /* 0x0000006607667208 */ /* 0x000fe20000800000 */
[----:B------:R-:W-:Y:S01]  /*7370*/  FMUL R7, R116, 0.25 ;  /* 0x3e80000074077820 */ /* 0x000fe20000400000 */
[----:B------:R-:W-:Y:S01]  /*7380*/  FSEL R94, R11, R94, P1 ;  /* 0x0000005e0b5e7208 */ /* 0x000fe20000800000 */
[----:B------:R-:W1:Y:S01]  /*7390*/  S2R R121, SR_TID.X ;  /* 0x0000000000797919 */ /* 0x000e620000002100 */
[----:B------:R-:W-:Y:S01]  /*73a0*/  FSEL R105, R2, R105, P2 ;  /* 0x0000006902697208 */ /* 0x000fe20001000000 */
[----:B------:R-:W-:Y:S01]  /*73b0*/  FMUL R2, R97, 0.25 ;  /* 0x3e80000061027820 */ /* 0x000fe20000400000 */
[----:B0-----:R-:W-:Y:S01]  /*73c0*/  SHF.R.U32.HI R11, RZ, 0x6, R4 ;  /* 0x00000006ff0b7819 */ /* 0x001fe20000011604 */
[----:B------:R-:W0:Y:S01]  /*73d0*/  S2R R120, SR_CTAID.X ;  /* 0x0000000000787919 */ /* 0x000e220000002500 */
[----:B------:R-:W-:Y:S01]  /*73e0*/  FSEL R93, R0, R93, P2 ;  /* 0x0000005d005d7208 */ /* 0x000fe20001000000 */
[----:B------:R-:W-:Y:S01]  /*73f0*/  ULDC.64 UR4, c[0x0][0x270] ;  /* 0x00009c0000047ab9 */ /* 0x000fe20000000a00 */
[----:B------:R-:W-:Y:S01]  /*7400*/  LOP3.LUT R0, R4, 0x7, RZ, 0xc0, !PT ;  /* 0x0000000704007812 */ /* 0x000fe200078ec0ff */
[----:B------:R-:W-:Y:S01]  /*7410*/  UIMAD UR4, UR7, UR4, URZ ;  /* 0x00000004070472a4 */ /* 0x000fe2000f8e023f */
[----:B------:R-:W-:Y:S01]  /*7420*/  FSEL R14, R6, R115, P1 ;  /* 0x00000073060e7208 */ /* 0x000fe20000800000 */
[----:B------:R-:W-:Y:S01]  /*7430*/  FMUL R6, R107, 0.25 ;  /* 0x3e8000006b067820 */ /* 0x000fe20000400000 */
[----:B------:R-:W-:-:S02]  /*7440*/  SGXT.U32 R11, R11, 0x1 ;  /* 0x000000010b0b781a */ /* 0x000fc40000000000 */
[----:B------:R-:W-:Y:S02]  /*7450*/  FSEL R41, R9, R92, P2 ;  /* 0x0000005c09297208 */ /* 0x000fe40001000000 */
[----:B------:R-:W-:Y:S01]  /*7460*/  FSEL R15, R7, R116, P2 ;  /* 0x00000074070f7208 */ /* 0x000fe20001000000 */
[----:B------:R-:W-:Y:S01]  /*7470*/  FMUL R7, R112, 0.25 ;  /* 0x3e80000070077820 */ /* 0x000fe20000400000 */
[----:B------:R-:W-:Y:S01]  /*7480*/  FSEL R97, R2, R97, P2 ;  /* 0x0000006102617208 */ /* 0x000fe20001000000 */
[----:B------:R-:W-:Y:S01]  /*7490*/  FMUL R2, R89, 0.25 ;  /* 0x3e80000059027820 */ /* 0x000fe20000400000 */
[----:B------:R-:W-:Y:S01]  /*74a0*/  LEA R9, R0, UR12, 0x4 ;  /* 0x0000000c00097c11 */ /* 0x000fe2000f8e20ff */
[----:B--2---:R-:W-:Y:S01]  /*74b0*/  IMAD R38, R11, R62, RZ ;  /* 0x0000003e0b267224 */ /* 0x004fe200078e02ff */
[----:B------:R-:W-:Y:S01]  /*74c0*/  FSEL R20, R6, R107, P1 ;  /* 0x0000006b06147208 */ /* 0x000fe20000800000 */
[----:B------:R-:W-:Y:S01]  /*74d0*/  FMUL R6, R95, 0.25 ;  /* 0x3e8000005f067820 */ /* 0x000fe20000400000 */
[----:B------:R-:W-:Y:S01]  /*74e0*/  LOP3.LUT R12, R4, 0x8, RZ, 0xc0, !PT ;  /* 0x00000008040c7812 */ /* 0x000fe200078ec0ff */
[--C-:B------:R-:W-:Y:S01]  /*74f0*/  IMAD R11, R0, -0x8, R9.reuse ;  /* 0xfffffff8000b7824 */ /* 0x100fe200078e0209 */
[----:B------:R-:W-:Y:S01]  /*7500*/  FSEL R23, R7, R112, P2 ;  /* 0x0000007007177208 */ /* 0x000fe20001000000 */
[----:B------:R-:W-:Y:S01]  /*7510*/  FMUL R7, R104, 0.25 ;  /* 0x3e80000068077820 */ /* 0x000fe20000400000 */
[----:B------:R-:W-:Y:S01]  /*7520*/  FSEL R89, R2, R89, P2 ;  /* 0x0000005902597208 */ /* 0x000fe20001000000 */
[----:B------:R-:W-:Y:S01]  /*7530*/  IMAD R9, R12, 0x80, R9 ;  /* 0x000000800c097824 */ /* 0x000fe200078e0209 */
[----:B------:R-:W-:-:S02]  /*7540*/  SHF.L.U32 R0, R4, 0x2, RZ ;  /* 0x0000000204007819 */ /* 0x000fc400000006ff */
[----:B------:R-:W-:Y:S02]  /*7550*/  SHF.L.U32 R2, R4, 0x3, RZ ;  /* 0x0000000304027819 */ /* 0x000fe400000006ff */
[----:B------:R-:W-:Y:S02]  /*7560*/  FSEL R30, R6, R95, P1 ;  /* 0x0000005f061e7208 */ /* 0x000fe40000800000 */
[----:B------:R-:W-:Y:S01]  /*7570*/  LOP3.LUT R6, R0, 0xc0, RZ, 0xc0, !PT ;  /* 0x000000c000067812 */ /* 0x000fe200078ec0ff */
[----:B------:R-:W-:Y:S01]  /*7580*/  FMUL R0, R57, 8388608 ;  /* 0x4b00000039007820 */ /* 0x000fe20000400000 */
[----:B------:R-:W-:Y:S02]  /*7590*/  LOP3.LUT R2, R2, 0x380, RZ, 0xc0, !PT ;  /* 0x0000038002027812 */ /* 0x000fe400078ec0ff */
[----:B------:R-:W-:Y:S01]  /*75a0*/  FSEL R31, R7, R104, P2 ;  /* 0x00000068071f7208 */ /* 0x000fe20001000000 */
[----:B------:R-:W-:Y:S01]  /*75b0*/  FMUL R7, R96, 0.25 ;  /* 0x3e80000060077820 */ /* 0x000fe20000400000 */
[----:B------:R-:W-:Y:S01]  /*75c0*/  FSETP.GEU.AND P3, PT, R57, 1.175494350822287508e-38, PT ;  /* 0x008000003900780b */ /* 0x000fe20003f6e000 */
[----:B------:R-:W-:Y:S01]  /*75d0*/  IMAD.IADD R13, R6, 0x1, R11 ;  /* 0x00000001060d7824 */ /* 0x000fe200078e020b */
[----:B------:R-:W-:Y:S01]  /*75e0*/  IADD3 R60, R2, R9, RZ ;  /* 0x00000009023c7210 */ /* 0x000fe20007ffe0ff */
[----:B------:R-:W-:Y:S01]  /*75f0*/  FMUL R2, R17, 8388608 ;  /* 0x4b00000011027820 */ /* 0x000fe20000400000 */
[----:B------:R-:W-:-:S02]  /*7600*/  FSEL R69, R0, R57, !P3 ;  /* 0x0000003900457208 */ /* 0x000fc40005800000 */
[----:B------:R-:W-:Y:S02]  /*7610*/  FSETP.GEU.AND P4, PT, R17, 1.175494350822287508e-38, PT ;  /* 0x008000001100780b */ /* 0x000fe40003f8e000 */
[----:B------:R-:W-:Y:S01]  /*7620*/  FSEL R39, R7, R96, P2 ;  /* 0x0000006007277208 */ /* 0x000fe20001000000 */
[----:B------:R-:W-:Y:S01]  /*7630*/  FMUL R7, R88, 0.25 ;  /* 0x3e80000058077820 */ /* 0x000fe20000400000 */
[----:B------:R-:W-:Y:S01]  /*7640*/  FSETP.GEU.AND P5, PT, |R17|, 1.175494350822287508e-38, PT ;  /* 0x008000001100780b */ /* 0x000fe20003fae200 */
[----:B------:R-:W-:Y:S01]  /*7650*/  VIADD R0, R69, 0xc0cafb0d ;  /* 0xc0cafb0d45007836 */ /* 0x000fe20000000000 */
[----:B------:R-:W-:Y:S01]  /*7660*/  FSEL R64, R2, R17, !P4 ;  /* 0x0000001102407208 */ /* 0x000fe20006000000 */
[----:B------:R-:W-:Y:S01]  /*7670*/  @P1 FMUL R17, R17, 0.25 ;  /* 0x3e80000011111820 */ /* 0x000fe20000400000 */
[----:B------:R-:W-:Y:S02]  /*7680*/  FSEL R45, R7, R88, P2 ;  /* 0x00000058072d7208 */ /* 0x000fe40001000000 */
[----:B------:R-:W-:-:S02]  /*7690*/  IADD3 R7, R64, -0x3f3504f3, RZ ;  /* 0xc0cafb0d40077810 */ /* 0x000fc40007ffe0ff */
[----:B------:R-:W-:Y:S02]  /*76a0*/  LOP3.LUT R6, R0, 0xff800000, RZ, 0xc0, !PT ;  /* 0xff80000000067812 */ /* 0x000fe400078ec0ff */
[----:B------:R-:W-:Y:S02]  /*76b0*/  LOP3.LUT R8, R4, 0x40, RZ, 0xc0, !PT ;  /* 0x0000004004087812 */ /* 0x000fe400078ec0ff */
[----:B------:R-:W-:Y:S01]  /*76c0*/  LOP3.LUT R9, R7, 0xff800000, RZ, 0xc0, !PT ;  /* 0xff80000007097812 */ /* 0x000fe200078ec0ff */
[----:B------:R-:W-:Y:S01]  /*76d0*/  @!P5 FMUL R17, R17, 16777216 ;  /* 0x4b8000001111d820 */ /* 0x000fe20000400000 */
[----:B------:R-:W-:Y:S01]  /*76e0*/  FSEL R2, RZ, -23, P3 ;  /* 0xc1b80000ff027808 */ /* 0x000fe20001800000 */
[----:B------:R-:W-:Y:S01]  /*76f0*/  @!P5 FMUL R10, R10, 16777216 ;  /* 0x4b8000000a0ad820 */ /* 0x000fe20000400000 */
[-C--:B------:R-:W-:Y:S01]  /*7700*/  I2FP.F32.S32 R7, R6.reuse ;  /* 0x0000000600077245 */ /* 0x080fe20000201400 */
[----:B------:R-:W-:Y:S01]  /*7710*/  @!P5 FMUL R118, R118, 16777216 ;  /* 0x4b8000007676d820 */ /* 0x000fe20000400000 */
[----:B------:R-:W-:Y:S01]  /*7720*/  ISETP.NE.U32.AND P0, PT, R8, RZ, PT ;  /* 0x000000ff0800720c */ /* 0x000fe20003f05070 */
[----:B------:R-:W-:Y:S01]  /*7730*/  FMUL R8, R103, 0.25 ;  /* 0x3e80000067087820 */ /* 0x000fe20000400000 */
[----:B------:R-:W-:Y:S01]  /*7740*/  I2FP.F32.S32 R11, R9 ;  /* 0x00000009000b7245 */ /* 0x000fe20000201400 */
[----:B------:R-:W-:Y:S01]  /*7750*/  FFMA.FTZ R2, R7, 1.1920928955078125e-07, R2 ;  /* 0x3400000007027823 */ /* 0x000fe20000010002 */
[----:B------:R-:W-:Y:S01]  /*7760*/  IADD3 R6, R69, -R6, RZ ;  /* 0x8000000645067210 */ /* 0x000fe20007ffe0ff */
[----:B------:R-:W2:Y:S01]  /*7770*/  MUFU.RCP R7, R17 ;  /* 0x0000001100077308 */ /* 0x000ea20000001000 */
[----:B------:R-:W-:Y:S01]  /*7780*/  FSEL R24, R8, R103, P1 ;  /* 0x0000006708187208 */ /* 0x000fe20000800000 */
[----:B------:R-:W-:Y:S01]  /*7790*/  IMAD.IADD R9, R64, 0x1, -R9 ;  /* 0x0000000140097824 */ /* 0x000fe200078e0a09 */
[----:B------:R-:W-:Y:S01]  /*77a0*/  FSETP.GEU.AND P1, PT, |R57|, 1.175494350822287508e-38, PT ;  /* 0x008000003900780b */ /* 0x000fe20003f2e200 */
[----:B------:R-:W-:Y:S01]  /*77b0*/  @!P5 FMUL R14, R14, 16777216 ;  /* 0x4b8000000e0ed820 */ /* 0x000fe20000400000 */
[----:B------:R-:W-:Y:S01]  /*77c0*/  FSEL R8, RZ, -23, P4 ;  /* 0xc1b80000ff087808 */ /* 0x000fe20002000000 */
[----:B------:R-:W-:Y:S01]  /*77d0*/  @!P5 FMUL R114, R114, 16777216 ;  /* 0x4b8000007272d820 */ /* 0x000fe20000400000 */
[----:B------:R-:W-:Y:S01]  /*77e0*/  LEA.HI R0, R12, R13, RZ, 0x1f ;  /* 0x0000000d0c007211 */ /* 0x000fe200078ff8ff */
[----:B------:R-:W-:Y:S01]  /*77f0*/  @!P5 FMUL R18, R18, 16777216 ;  /* 0x4b8000001212d820 */ /* 0x000fe20000400000 */
[----:B------:R-:W-:Y:S01]  /*7800*/  @!P5 FMUL R110, R110, 16777216 ;  /* 0x4b8000006e6ed820 */ /* 0x000fe20000400000 */
[----:B------:R-:W-:Y:S01]  /*7810*/  FFMA.FTZ R12, R11, 1.1920928955078125e-07, R8 ;  /* 0x340000000b0c7823 */ /* 0x000fe20000010008 */
[----:B------:R-:W-:Y:S01]  /*7820*/  @!P5 FMUL R20, R20, 16777216 ;  /* 0x4b8000001414d820 */ /* 0x000fe20000400000 */
        /* <DEDUP_REMOVED lines=9> */
[----:B------:R-:W-:Y:S01]  /*78c0*/  @P2 FMUL R57, R57, 0.25 ;  /* 0x3e80000039392820 */ /* 0x000fe20000400000 */
[----:B------:R-:W-:-:S02]  /*78d0*/  IMAD.MOV.U32 R8, RZ, RZ, 0x3dc6b27f ;  /* 0x3dc6b27fff087424 */ /* 0x000fc400078e00ff */
[----:B------:R-:W-:Y:S01]  /*78e0*/  FADD R6, R6, -1 ;  /* 0xbf80000006067421 */ /* 0x000fe20000000000 */
[----:B------:R-:W-:Y:S01]  /*78f0*/  FADD R13, R9, -1 ;  /* 0xbf800000090d7421 */ /* 0x000fe20000000000 */
[C---:B--2---:R-:W-:Y:S01]  /*7900*/  FMUL R16, R7.reuse, R10 ;  /* 0x0000000a07107220 */ /* 0x044fe20000400000 */
[C---:B------:R-:W-:Y:S01]  /*7910*/  FMUL R118, R7.reuse, R118 ;  /* 0x0000007607767220 */ /* 0x040fe20000400000 */
        /* <DEDUP_REMOVED lines=13> */
[----:B------:R-:W-:Y:S01]  /*79f0*/  FMUL R43, R7, R90 ;  /* 0x0000005a072b7220 */ /* 0x000fe20000400000 */
[----:B------:R-:W-:Y:S01]  /*7a00*/  @!P1 FMUL R57, R57, 16777216 ;  /* 0x4b80000039399820 */ /* 0x000fe20000400000 */
[-C--:B------:R-:W-:Y:S01]  /*7a10*/  FFMA.FTZ R7, R6, R8.reuse, -0.16845393180847167969 ;  /* 0xbe2c7f3006077423 */ /* 0x080fe20000010008 */
[----:B------:R-:W-:Y:S01]  /*7a20*/  FFMA.FTZ R8, R13, R8, -0.16845393180847167969 ;  /* 0xbe2c7f300d087423 */ /* 0x000fe20000010008 */
[----:B------:R-:W-:Y:S01]  /*7a30*/  @!P1 FMUL R117, R117, 16777216 ;  /* 0x4b80000075759820 */ /* 0x000fe20000400000 */
[----:B------:R-:W2:Y:S01]  /*7a40*/  MUFU.RCP R10, R57 ;  /* 0x00000039000a7308 */ /* 0x000ea20000001000 */
[----:B------:R-:W-:Y:S01]  /*7a50*/  @!P1 FMUL R15, R15, 16777216 ;  /* 0x4b8000000f0f9820 */ /* 0x000fe20000400000 */
[----:B------:R-:W-:Y:S01]  /*7a60*/  FFMA.FTZ R8, R13, R8, 0.1716887056827545166 ;  /* 0x3e2fcf2a0d087423 */ /* 0x000fe20000010008 */
[----:B------:R-:W-:Y:S01]  /*7a70*/  @!P1 FMUL R113, R113, 16777216 ;  /* 0x4b80000071719820 */ /* 0x000fe20000400000 */
[----:B------:R-:W-:Y:S01]  /*7a80*/  @!P1 FMUL R23, R23, 16777216 ;  /* 0x4b80000017179820 */ /* 0x000fe20000400000 */
[----:B------:R-:W-:Y:S01]  /*7a90*/  @!P1 FMUL R109, R109, 16777216 ;  /* 0x4b8000006d6d9820 */ /* 0x000fe20000400000 */
[----:B------:R-:W-:Y:S01]  /*7aa0*/  FFMA.FTZ R8, R13, R8, -0.17900948226451873779 ;  /* 0xbe374e430d087423 */ /* 0x000fe20000010008 */
[----:B------:R-:W-:Y:S01]  /*7ab0*/  @!P1 FMUL R25, R25, 16777216 ;  /* 0x4b80000019199820 */ /* 0x000fe20000400000 */
[----:B------:R-:W-:Y:S01]  /*7ac0*/  @!P1 FMUL R105, R105, 16777216 ;  /* 0x4b80000069699820 */ /* 0x000fe20000400000 */
[----:B------:R-:W-:Y:S01]  /*7ad0*/  @!P1 FMUL R31, R31, 16777216 ;  /* 0x4b8000001f1f9820 */ /* 0x000fe20000400000 */
[----:B------:R-:W-:Y:S01]  /*7ae0*/  FFMA.FTZ R8, R13, R8, 0.20512372255325317383 ;  /* 0x3e520bf40d087423 */ /* 0x000fe20000010008 */
        /* <DEDUP_REMOVED lines=8> */
[C---:B------:R-:W-:Y:S01]  /*7b70*/  FFMA.FTZ R8, R13.reuse, R8, -0.24046532809734344482 ;  /* 0xbe763c8b0d087423 */ /* 0x040fe20000010008 */
        /* <DEDUP_REMOVED lines=16> */
[----:B------:R-:W-:Y:S01]  /*7c80*/  FFMA.FTZ R10, R13, R8, 0.28857114911079406738 ;  /* 0x3e93bf990d0a7423 */ /* 0x000fe20000010008 */
[----:B------:R-:W-:Y:S01]  /*7c90*/  F2FP.F16.F32.PACK_AB R11, R11, R34 ;  /* 0x000000220b0b723e */ /* 0x000fe200000000ff */
[C---:B------:R-:W-:Y:S01]  /*7ca0*/  FFMA.FTZ R7, R6.reuse, R7, 0.1716887056827545166 ;  /* 0x3e2fcf2a06077423 */ /* 0x040fe20000010007 */
[----:B------:R-:W-:Y:S01]  /*7cb0*/  F2FP.F16.F32.PACK_AB R8, R41, R36 ;  /* 0x000000242908723e */ /* 0x000fe200000000ff */
[----:B------:R-:W-:Y:S01]  /*7cc0*/  FFMA.FTZ R10, R13, R10, -0.36067417263984680176 ;  /* 0xbeb8aa490d0a7423 */ /* 0x000fe2000001000a */
[----:B------:R-:W-:Y:S01]  /*7cd0*/  F2FP.F16.F32.PACK_AB R9, R9, R14 ;  /* 0x0000000e0909723e */ /* 0x000fe200000000ff */
[----:B------:R-:W-:Y:S01]  /*7ce0*/  FFMA.FTZ R7, R6, R7, -0.17900948226451873779 ;  /* 0xbe374e4306077423 */ /* 0x000fe20000010007 */
[----:B------:R-:W-:Y:S01]  /*7cf0*/  LOP3.LUT R86, R4, 0x7f, RZ, 0xc0, !PT ;  /* 0x0000007f04567812 */ /* 0x000fe200078ec0ff */
[C---:B------:R-:W-:Y:S01]  /*7d00*/  FFMA.FTZ R14, R13.reuse, R10, 0.48089820146560668945 ;  /* 0x3ef6384a0d0e7423 */ /* 0x040fe2000001000a */
[----:B------:R-:W-:Y:S01]  /*7d10*/  F2FP.F16.F32.PACK_AB R10, R94, R43 ;  /* 0x0000002b5e0a723e */ /* 0x000fe200000000ff */
[----:B------:R-:W-:Y:S01]  /*7d20*/  BAR.SYNC.DEFER_BLOCKING 0x0 ;  /* 0x0000000000007b1d */ /* 0x000fe20000010000 */
[----:B------:R-:W-:Y:S01]  /*7d30*/  LEA R86, R86, UR12, 0x4 ;  /* 0x0000000c56567c11 */ /* 0x000fe2000f8e20ff */
[----:B------:R-:W-:Y:S01]  /*7d40*/  FFMA.FTZ R14, R13, R14, -0.72134751081466674805 ;  /* 0xbf38aa3b0d0e7423 */ /* 0x000fe2000001000e */
[----:B------:R-:W-:Y:S01]  /*7d50*/  LEA R40, R62, R38, 0x1 ;  /* 0x000000263e287211 */ /* 0x000fe200078e08ff */
[----:B------:R-:W-:Y:S01]  /*7d60*/  FFMA.FTZ R7, R6, R7, 0.20512372255325317383 ;  /* 0x3e520bf406077423 */ /* 0x000fe20000010007 */
[----:B------:R-:W-:Y:S01]  /*7d70*/  F2FP.F16.F32.PACK_AB R32, R33, R32 ;  /* 0x000000202120723e */ /* 0x000fe200000000ff */
[----:B------:R-:W-:Y:S01]  /*7d80*/  FMUL R14, R13, R14 ;  /* 0x0000000e0d0e7220 */ /* 0x000fe20000400000 */
[----:B------:R-:W-:Y:S01]  /*7d90*/  F2FP.F16.F32.PACK_AB R33, R101, R30 ;  /* 0x0000001e6521723e */ /* 0x000fe200000000ff */
[----:B------:R-:W-:Y:S01]  /*7da0*/  IMAD R42, R62, 0x2, R40 ;  /* 0x000000023e2a7824 */ /* 0x000fe200078e0228 */
[----:B------:R-:W-:Y:S01]  /*7db0*/  F2FP.F16.F32.PACK_AB R34, R102, R37 ;  /* 0x000000256622723e */ /* 0x000fe200000000ff */
[C---:B------:R-:W-:Y:S01]  /*7dc0*/  FMUL R14, R13.reuse, R14 ;  /* 0x0000000e0d0e7220 */ /* 0x040fe20000400000 */
[----:B------:R-:W-:Y:S01]  /*7dd0*/  F2FP.F16.F32.PACK_AB R35, R28, R35 ;  /* 0x000000231c23723e */ /* 0x000fe200000000ff */
[----:B------:R-:W-:Y:S01]  /*7de0*/  FFMA.FTZ R7, R6, R7, -0.24046532809734344482 ;  /* 0xbe763c8b06077423 */ /* 0x000fe20000010007 */
[----:B------:R-:W-:Y:S01]  /*7df0*/  LEA R44, R62, R42, 0x1 ;  /* 0x0000002a3e2c7211 */ /* 0x000fe200078e08ff */
[----:B------:R-:W-:Y:S01]  /*7e00*/  FFMA.FTZ R13, R13, 1.4426950216293334961, R14 ;  /* 0x3fb8aa3b0d0d7823 */ /* 0x000fe2000001000e */
[----:B------:R-:W-:Y:S01]  /*7e10*/  F2FP.F16.F32.PACK_AB R108, R25, R26 ;  /* 0x0000001a196c723e */ /* 0x000fe200000000ff */
[----:B------:R-:W-:Y:S01]  /*7e20*/  FFMA.FTZ R7, R6, R7, 0.28857114911079406738 ;  /* 0x3e93bf9906077423 */ /* 0x000fe20000010007 */
[----:B------:R-:W-:Y:S01]  /*7e30*/  F2FP.F16.F32.PACK_AB R109, R109, R24 ;  /* 0x000000186d6d723e */ /* 0x000fe200000000ff */
[----:B------:R-:W-:-:S02]  /*7e40*/  IMAD R46, R62, 0x2, R44 ;  /* 0x000000023e2e7824 */ /* 0x000fc400078e022c */
[----:B------:R-:W-:Y:S01]  /*7e50*/  FADD R82, R12, R13 ;  /* 0x0000000d0c527221 */ /* 0x000fe20000000000 */
[----:B------:R-:W-:Y:S01]  /*7e60*/  FFMA.FTZ R7, R6, R7, -0.36067417263984680176 ;  /* 0xbeb8aa4906077423 */ /* 0x000fe20000010007 */
[----:B------:R-:W-:Y:S01]  /*7e70*/  F2FP.F16.F32.PACK_AB R110, R110, R29 ;  /* 0x0000001d6e6e723e */ /* 0x000fe200000000ff */
[----:B------:R-:W-:Y:S01]  /*7e80*/  IMAD R47, R62, 0x2, R46 ;  /* 0x000000023e2f7824 */ /* 0x000fe200078e022e */
[----:B------:R-:W-:Y:S01]  /*7e90*/  F2FP.F16.F32.PACK_AB R111, R22, R27 ;  /* 0x0000001b166f723e */ /* 0x000fe200000000ff */
[----:B------:R-:W-:Y:S01]  /*7ea0*/  STSM.16.M88.4 [R60], R8 ;  /* 0x000000083c007844 */ /* 0x000fe20000000200 */
[----:B------:R-:W-:Y:S01]  /*7eb0*/  FFMA.FTZ R7, R6, R7, 0.48089820146560668945 ;  /* 0x3ef6384a06077423 */ /* 0x000fe20000010007 */
[----:B------:R-:W-:Y:S01]  /*7ec0*/  ISETP.GE.U32.AND P1, PT, R69, 0x7f800000, PT ;  /* 0x7f8000004500780c */ /* 0x000fe20003f26070 */
[----:B------:R-:W2:Y:S08]  /*7ed0*/  LDC.64 R30, c[0x0][0x228] ;  /* 0x00008a00ff1e7b82 */ /* 0x000eb00000000a00 */
[----:B------:R-:W-:Y:S01]  /*7ee0*/  BAR.SYNC.DEFER_BLOCKING 0x0 ;  /* 0x0000000000007b1d */ /* 0x000fe20000010000 */
[----:B------:R-:W-:Y:S01]  /*7ef0*/  LEA R48, R62, R47, 0x1 ;  /* 0x0000002f3e307211 */ /* 0x000fe200078e08ff */
[----:B------:R-:W-:Y:S01]  /*7f00*/  FFMA.FTZ R7, R6, R7, -0.72134751081466674805 ;  /* 0xbf38aa3b06077423 */ /* 0x000fe20000010007 */
[----:B------:R-:W-:-:S02]  /*7f10*/  ISETP.GE.U32.AND P3, PT, R64, 0x7f800000, PT ;  /* 0x7f8000004000780c */ /* 0x000fc40003f66070 */
[----:B-1----:R-:W-:Y:S01]  /*7f20*/  LOP3.LUT R121, R121, 0x3f, RZ, 0xc0, !PT ;  /* 0x0000003f79797812 */ /* 0x002fe200078ec0ff */
[----:B------:R-:W-:Y:S02]  /*7f30*/  IMAD R49, R62, 0x2, R48 ;  /* 0x000000023e317824 */ /* 0x000fe400078e0230 */
[----:B------:R-:W-:Y:S01]  /*7f40*/  FMUL R7, R6, R7 ;  /* 0x0000000706077220 */ /* 0x000fe20000400000 */
[----:B------:R-:W-:Y:S01]  /*7f50*/  FSETP.NEU.AND P2, PT, R69, RZ, PT ;  /* 0x000000ff4500720b */ /* 0x000fe20003f4d000 */
[----:B------:R-:W-:Y:S02]  /*7f60*/  IMAD R50, R62, 0x2, R49 ;  /* 0x000000023e327824 */ /* 0x000fe400078e0231 */
[----:B------:R-:W-:Y:S01]  /*7f70*/  FMUL R7, R6, R7 ;  /* 0x0000000706077220 */ /* 0x000fe20000400000 */
[----:B0-----:R-:W-:Y:S02]  /*7f80*/  LEA R120, R120, R121, 0x6 ;  /* 0x0000007978787211 */ /* 0x001fe400078e30ff */
[----:B------:R-:W-:Y:S01]  /*7f90*/  F2FP.F16.F32.PACK_AB R116, R17, R20 ;  /* 0x000000141174723e */ /* 0x000fe200000000ff */
[----:B------:R-:W-:Y:S01]  /*7fa0*/  FFMA.FTZ R7, R6, 1.4426950216293334961, R7 ;  /* 0x3fb8aa3b06077823 */ /* 0x000fe20000010007 */
[----:B------:R-:W-:-:S02]  /*7fb0*/  LEA R51, R62, R50, 0x1 ;  /* 0x000000323e337211 */ /* 0x000fc400078e08ff */
[----:B------:R-:W-:Y:S01]  /*7fc0*/  @P1 MOV R6, 0x7f800000 ;  /* 0x7f80000000061802 */ /* 0x000fe20000000f00 */
[----:B------:R-:W-:Y:S01]  /*7fd0*/  FADD R2, R2, R7 ;  /* 0x0000000702027221 */ /* 0x000fe20000000000 */
[C---:B------:R-:W-:Y:S01]  /*7fe0*/  LEA R52, R62.reuse, R51, 0x1 ;  /* 0x000000333e347211 */ /* 0x040fe200078e08ff */
[----:B------:R-:W-:Y:S01]  /*7ff0*/  @P3 IMAD.MOV.U32 R7, RZ, RZ, 0x7f800000 ;  /* 0x7f800000ff073424 */ /* 0x000fe200078e00ff */
[----:B------:R-:W-:Y:S01]  /*8000*/  F2FP.F16.F32.PACK_AB R117, R117, R18 ;  /* 0x000000127575723e */ /* 0x000fe200000000ff */
[----:B------:R-:W-:Y:S01]  /*8010*/  @P1 FFMA.FTZ R2, R69, R6, +INF ;  /* 0x7f80000045021423 */ /* 0x000fe20000010006 */
[----:B------:R-:W0:Y:S01]  /*8020*/  LDS.128 R8, [R86] ;  /* 0x0000000056087984 */ /* 0x000e220000000c00 */
[----:B------:R-:W-:Y:S02]  /*8030*/  IMAD R53, R62, 0x2, R52 ;  /* 0x000000023e357824 */ /* 0x000fe400078e0234 */
[----:B------:R-:W-:Y:S01]  /*8040*/  @P3 FFMA.FTZ R82, R64, R7, +INF ;  /* 0x7f80000040523423 */ /* 0x000fe20000010007 */
[----:B------:R-:W-:Y:S01]  /*8050*/  IMAD R6, R120, UR5, RZ ;  /* 0x0000000578067c24 */ /* 0x000fe2000f8e02ff */
[----:B------:R-:W-:Y:S01]  /*8060*/  BAR.SYNC.DEFER_BLOCKING 0x0 ;  /* 0x0000000000007b1d */ /* 0x000fe20000010000 */
[----:B------:R-:W-:Y:S01]  /*8070*/  USHF.L.U32 UR5, UR4, 0x1, URZ ;  /* 0x0000000104057899 */ /* 0x000fe2000800063f */
[----:B------:R-:W-:Y:S01]  /*8080*/  LEA R54, R62, R53, 0x1 ;  /* 0x000000353e367211 */ /* 0x000fe200078e08ff */
[----:B------:R-:W-:Y:S01]  /*8090*/  IMAD.SHL.U32 R7, R6, 0x2, RZ ;  /* 0x0000000206077824 */ /* 0x000fe200078e00ff */
[----:B------:R-:W-:Y:S01]  /*80a0*/  F2FP.F16.F32.PACK_AB R119, R16, R19 ;  /* 0x000000131077723e */ /* 0x000fe200000000ff */
[----:B------:R-:W-:Y:S01]  /*80b0*/  IMAD.HI R6, R6, 0x2, RZ ;  /* 0x0000000206067827 */ /* 0x000fe200078e02ff */
[----:B------:R-:W-:-:S02]  /*80c0*/  LEA R55, R62, R54, 0x1 ;  /* 0x000000363e377211 */ /* 0x000fc400078e08ff */
[----:B--2---:R-:W-:Y:S01]  /*80d0*/  IADD3 R80, P3, P4, R7, UR5, R30 ;  /* 0x0000000507507c10 */ /* 0x004fe2000fc7e01e */
[----:B------:R-:W-:Y:S01]  /*80e0*/  UIMAD.WIDE UR4, UR4, 0x2, URZ ;  /* 0x00000002040478a5 */ /* 0x000fe2000f8e023f */
[----:B------:R-:W-:Y:S02]  /*80f0*/  LEA R56, R62, R55, 0x1 ;  /* 0x000000373e387211 */ /* 0x000fe400078e08ff */
[----:B------:R-:W-:Y:S02]  /*8100*/  LEA R20, P6, R40, R80, 0x1 ;  /* 0x0000005028147211 */ /* 0x000fe400078c08ff */
[----:B------:R-:W-:Y:S02]  /*8110*/  LEA R57, R62, R56, 0x1 ;  /* 0x000000383e397211 */ /* 0x000fe400078e08ff */
[----:B------:R-:W-:Y:S01]  /*8120*/  IADD3.X R88, R6, UR5, R31, P3, P4 ;  /* 0x0000000506587c10 */ /* 0x000fe20009fe841f */
[----:B------:R-:W-:Y:S01]  /*8130*/  ULDC UR4, c[0x0][0x27c] ;  /* 0x00009f0000047ab9 */ /* 0x000fe20000000800 */
[----:B------:R-:W-:Y:S01]  /*8140*/  LEA R58, R62, R57, 0x1 ;  /* 0x000000393e3a7211 */ /* 0x000fe200078e08ff */
[----:B------:R-:W-:Y:S01]  /*8150*/  UIMAD UR4, UR7, UR4, URZ ;  /* 0x00000004070472a4 */ /* 0x000fe2000f8e023f */
[----:B------:R-:W-:-:S02]  /*8160*/  LEA R6, P5, R38, R80, 0x1 ;  /* 0x0000005026067211 */ /* 0x000fc400078a08ff */
[-C--:B------:R-:W-:Y:S01]  /*8170*/  LEA R22, P3, R42, R80.reuse, 0x1 ;  /* 0x000000502a167211 */ /* 0x080fe200078608ff */
[----:B------:R-:W-:Y:S01]  /*8180*/  IMAD R59, R62, 0x2, R58 ;  /* 0x000000023e3b7824 */ /* 0x000fe200078e023a */
[----:B------:R1:W-:Y:S01]  /*8190*/  STSM.16.M88.4 [R60], R32 ;  /* 0x000000203c007844 */ /* 0x0003e20000000200 */
[----:B------:R-:W-:Y:S01]  /*81a0*/  LEA R24, P4, R44, R80, 0x1 ;  /* 0x000000502c187211 */ /* 0x000fe200078808ff */
[----:B------:R-:W-:Y:S01]  /*81b0*/  USHF.L.U32 UR6, UR4, 0x2, URZ ;  /* 0x0000000204067899 */ /* 0x000fe2000800063f */
[----:B------:R-:W-:Y:S01]  /*81c0*/  F2FP.F16.F32.PACK_AB R118, R118, R21 ;  /* 0x000000157676723e */ /* 0x000fe200000000ff */
[----:B------:R-:W-:Y:S01]  /*81d0*/  BAR.SYNC.DEFER_BLOCKING 0x0 ;  /* 0x0000000000007b1d */ /* 0x000fe20000010000 */
[----:B------:R-:W-:Y:S01]  /*81e0*/  LEA R61, R62, R59, 0x1 ;  /* 0x0000003b3e3d7211 */ /* 0x000fe200078e08ff */
[----:B------:R-:W-:Y:S01]  /*81f0*/  UIMAD.WIDE UR4, UR4, 0x4, URZ ;  /* 0x00000004040478a5 */ /* 0x000fe2000f8e023f */
[----:B------:R-:W-:Y:S02]  /*8200*/  LEA.HI.X.SX32 R7, R38, R88, 0x1, P5 ;  /* 0x0000005826077211 */ /* 0x000fe400028f0eff */
[----:B------:R-:W-:-:S02]  /*8210*/  LEA R63, R62, R61, 0x1 ;  /* 0x0000003d3e3f7211 */ /* 0x000fc400078e08ff */
[-C--:B------:R-:W-:Y:S02]  /*8220*/  LEA.HI.X.SX32 R21, R40, R88.reuse, 0x1, P6 ;  /* 0x0000005828157211 */ /* 0x080fe400030f0eff */
[----:B------:R-:W-:Y:S01]  /*8230*/  LEA.HI.X.SX32 R23, R42, R88, 0x1, P3 ;  /* 0x000000582a177211 */ /* 0x000fe200018f0eff */
[----:B------:R-:W-:Y:S01]  /*8240*/  IMAD R65, R62, 0x2, R63 ;  /* 0x000000023e417824 */ /* 0x000fe200078e023f */
[-C--:B------:R-:W-:Y:S02]  /*8250*/  LEA R26, P5, R46, R80.reuse, 0x1 ;  /* 0x000000502e1a7211 */ /* 0x080fe400078a08ff */
[-C--:B------:R-:W-:Y:S02]  /*8260*/  LEA R28, P6, R47, R80.reuse, 0x1 ;  /* 0x000000502f1c7211 */ /* 0x080fe400078c08ff */
[----:B------:R-:W-:Y:S02]  /*8270*/  LEA R67, R62, R65, 0x1 ;  /* 0x000000413e437211 */ /* 0x000fe400078e08ff */
[----:B------:R-:W-:-:S02]  /*8280*/  LEA R30, P3, R48, R80, 0x1 ;  /* 0x00000050301e7211 */ /* 0x000fc400078608ff */
[----:B------:R-:W-:Y:S02]  /*8290*/  LEA R69, R62, R67, 0x1 ;  /* 0x000000433e457211 */ /* 0x000fe400078e08ff */
[----:B------:R-:W-:Y:S02]  /*82a0*/  LEA.HI.X.SX32 R25, R44, R88, 0x1, P4 ;  /* 0x000000582c197211 */ /* 0x000fe400020f0eff */
[C---:B------:R-:W-:Y:S01]  /*82b0*/  LEA R71, R62.reuse, R69, 0x1 ;  /* 0x000000453e477211 */ /* 0x040fe200078e08ff */
[----:B------:R-:W2:Y:S01]  /*82c0*/  LDS.128 R12, [R86] ;  /* 0x00000000560c7984 */ /* 0x000ea20000000c00 */
[----:B------:R-:W-:Y:S03]  /*82d0*/  BAR.SYNC.DEFER_BLOCKING 0x0 ;  /* 0x0000000000007b1d */ /* 0x000fe60000010000 */
[----:B------:R-:W-:Y:S01]  /*82e0*/  IMAD R73, R62, 0x2, R71 ;  /* 0x000000023e497824 */ /* 0x000fe200078e0247 */
[----:B-1----:R-:W-:-:S02]  /*82f0*/  LEA R32, P4, R49, R80, 0x1 ;  /* 0x0000005031207211 */ /* 0x002fc400078808ff */
[-C--:B------:R-:W-:Y:S02]  /*8300*/  LEA.HI.X.SX32 R27, R46, R88.reuse, 0x1, P5 ;  /* 0x000000582e1b7211 */ /* 0x080fe400028f0eff */
[----:B------:R-:W-:Y:S02]  /*8310*/  LEA R75, R62, R73, 0x1 ;  /* 0x000000493e4b7211 */ /* 0x000fe400078e08ff */
[-C--:B------:R-:W-:Y:S02]  /*8320*/  LEA.HI.X.SX32 R29, R47, R88.reuse, 0x1, P6 ;  /* 0x000000582f1d7211 */ /* 0x080fe400030f0eff */
[----:B------:R-:W-:Y:S01]  /*8330*/  LEA.HI.X.SX32 R31, R48, R88, 0x1, P3 ;  /* 0x00000058301f7211 */ /* 0x000fe200018f0eff */
[----:B------:R-:W-:Y:S01]  /*8340*/  IMAD R77, R62, 0x2, R75 ;  /* 0x000000023e4d7824 */ /* 0x000fe200078e024b */
[-C--:B------:R-:W-:Y:S02]  /*8350*/  LEA R34, P5, R50, R80.reuse, 0x1 ;  /* 0x0000005032227211 */ /* 0x080fe400078a08ff */
[----:B------:R-:W-:-:S02]  /*8360*/  LEA R36, P6, R51, R80, 0x1 ;  /* 0x0000005033247211 */ /* 0x000fc400078c08ff */
[----:B------:R-:W-:Y:S02]  /*8370*/  LEA R79, R62, R77, 0x1 ;  /* 0x0000004d3e4f7211 */ /* 0x000fe400078e08ff */
[----:B------:R-:W-:Y:S02]  /*8380*/  LEA R38, P3, R52, R80, 0x1 ;  /* 0x0000005034267211 */ /* 0x000fe400078608ff */
[----:B------:R-:W-:Y:S02]  /*8390*/  LEA.HI.X.SX32 R33, R49, R88, 0x1, P4 ;  /* 0x0000005831217211 */ /* 0x000fe400020f0eff */
[----:B------:R-:W-:Y:S01]  /*83a0*/  LEA R81, R62, R79, 0x1 ;  /* 0x0000004f3e517211 */ /* 0x000fe200078e08ff */
[----:B------:R-:W-:Y:S01]  /*83b0*/  STSM.16.M88.4 [R60], R108 ;  /* 0x0000006c3c007844 */ /* 0x000fe20000000200 */
[----:B------:R-:W-:Y:S01]  /*83c0*/  BAR.SYNC.DEFER_BLOCKING 0x0 ;  /* 0x0000000000007b1d */ /* 0x000fe20000010000 */
[----:B------:R-:W-:Y:S02]  /*83d0*/  LEA R40, P4, R53, R80, 0x1 ;  /* 0x0000005035287211 */ /* 0x000fe400078808ff */
[----:B------:R-:W-:-:S02]  /*83e0*/  LEA.HI.X.SX32 R35, R50, R88, 0x1, P5 ;  /* 0x0000005832237211 */ /* 0x000fc400028f0eff */
[-C--:B------:R-:W-:Y:S02]  /*83f0*/  LEA.HI.X.SX32 R37, R51, R88.reuse, 0x1, P6 ;  /* 0x0000005833257211 */ /* 0x080fe400030f0eff */
[----:B------:R-:W-:Y:S02]  /*8400*/  LEA.HI.X.SX32 R39, R52, R88, 0x1, P3 ;  /* 0x0000005834277211 */ /* 0x000fe400018f0eff */
[----:B------:R-:W-:Y:S02]  /*8410*/  LEA R83, R62, R81, 0x1 ;  /* 0x000000513e537211 */ /* 0x000fe400078e08ff */
[-C--:B------:R-:W-:Y:S02]  /*8420*/  LEA R42, P5, R54, R80.reuse, 0x1 ;  /* 0x00000050362a7211 */ /* 0x080fe400078a08ff */
[-C--:B------:R-:W-:Y:S02]  /*8430*/  LEA R44, P6, R55, R80.reuse, 0x1 ;  /* 0x00000050372c7211 */ /* 0x080fe400078c08ff */
[----:B------:R-:W-:-:S02]  /*8440*/  LEA R46, P3, R56, R80, 0x1 ;  /* 0x00000050382e7211 */ /* 0x000fc400078608ff */
[----:B------:R-:W-:Y:S02]  /*8450*/  LEA.HI.X.SX32 R41, R53, R88, 0x1, P4 ;  /* 0x0000005835297211 */ /* 0x000fe400020f0eff */
[----:B------:R-:W-:Y:S02]  /*8460*/  LEA R48, P4, R57, R80, 0x1 ;  /* 0x0000005039307211 */ /* 0x000fe400078808ff */
[----:B------:R-:W-:Y:S02]  /*8470*/  LEA R84, R62, R83, 0x1 ;  /* 0x000000533e547211 */ /* 0x000fe400078e08ff */
[-C--:B------:R-:W-:Y:S01]  /*8480*/  LEA.HI.X.SX32 R43, R54, R88.reuse, 0x1, P5 ;  /* 0x00000058362b7211 */ /* 0x080fe200028f0eff */
[----:B------:R-:W1:Y:S01]  /*8490*/  LDS.128 R16, [R86] ;  /* 0x0000000056107984 */ /* 0x000e620000000c00 */
[-C--:B------:R-:W-:Y:S01]  /*84a0*/  LEA.HI.X.SX32 R45, R55, R88.reuse, 0x1, P6 ;  /* 0x00000058372d7211 */ /* 0x080fe200030f0eff */
[----:B------:R-:W-:Y:S01]  /*84b0*/  IMAD R85, R62, 0x2, R84 ;  /* 0x000000023e557824 */ /* 0x000fe200078e0254 */
[----:B------:R-:W-:Y:S01]  /*84c0*/  LEA.HI.X.SX32 R47, R56, R88, 0x1, P3 ;  /* 0x00000058382f7211 */ /* 0x000fe200018f0eff */
[----:B------:R-:W-:Y:S01]  /*84d0*/  BAR.SYNC.DEFER_BLOCKING 0x0 ;  /* 0x0000000000007b1d */ /* 0x000fe20000010000 */
[----:B------:R-:W-:-:S02]  /*84e0*/  LEA R50, P5, R58, R80, 0x1 ;  /* 0x000000503a327211 */ /* 0x000fc400078a08ff */
[-C--:B------:R-:W-:Y:S02]  /*84f0*/  LEA R52, P6, R59, R80.reuse, 0x1 ;  /* 0x000000503b347211 */ /* 0x080fe400078c08ff */
[----:B------:R-:W-:Y:S02]  /*8500*/  LEA R54, P3, R61, R80, 0x1 ;  /* 0x000000503d367211 */ /* 0x000fe400078608ff */
[----:B------:R-:W-:Y:S02]  /*8510*/  LEA.HI.X.SX32 R49, R57, R88, 0x1, P4 ;  /* 0x0000005839317211 */ /* 0x000fe400020f0eff */
[----:B------:R-:W-:Y:S02]  /*8520*/  LEA R56, P4, R63, R80, 0x1 ;  /* 0x000000503f387211 */ /* 0x000fe400078808ff */
[-C--:B------:R-:W-:Y:S02]  /*8530*/  LEA.HI.X.SX32 R51, R58, R88.reuse, 0x1, P5 ;  /* 0x000000583a337211 */ /* 0x080fe400028f0eff */
[----:B------:R-:W-:-:S02]  /*8540*/  LEA.HI.X.SX32 R53, R59, R88, 0x1, P6 ;  /* 0x000000583b357211 */ /* 0x000fc400030f0eff */
[----:B------:R-:W-:Y:S02]  /*8550*/  LEA.HI.X.SX32 R55, R61, R88, 0x1, P3 ;  /* 0x000000583d377211 */ /* 0x000fe400018f0eff */
[----:B------:R-:W-:Y:S02]  /*8560*/  FSETP.NEU.AND P1, PT, R64, RZ, PT ;  /* 0x000000ff4000720b */ /* 0x000fe40003f2d000 */
[-C--:B------:R-:W-:Y:S02]  /*8570*/  LEA R58, P5, R65, R80.reuse, 0x1 ;  /* 0x00000050413a7211 */ /* 0x080fe400078a08ff */
[----:B------:R-:W-:Y:S02]  /*8580*/  LEA R62, P3, R69, R80, 0x1 ;  /* 0x00000050453e7211 */ /* 0x000fe400078608ff */
[----:B------:R-:W-:Y:S01]  /*8590*/  LEA.HI.X.SX32 R57, R63, R88, 0x1, P4 ;  /* 0x000000583f397211 */ /* 0x000fe200020f0eff */
[----:B------:R3:W-:Y:S01]  /*85a0*/  STSM.16.M88.4 [R60], R116 ;  /* 0x000000743c007844 */ /* 0x0007e20000000200 */
[----:B------:R-:W-:Y:S01]  /*85b0*/  BAR.SYNC.DEFER_BLOCKING 0x0 ;  /* 0x0000000000007b1d */ /* 0x000fe20000010000 */
[----:B------:R-:W-:-:S02]  /*85c0*/  LEA R64, P4, R71, R80, 0x1 ;  /* 0x0000005047407211 */ /* 0x000fc400078808ff */
[-C--:B------:R-:W-:Y:S02]  /*85d0*/  LEA.HI.X.SX32 R59, R65, R88.reuse, 0x1, P5 ;  /* 0x00000058413b7211 */ /* 0x080fe400028f0eff */
[----:B------:R-:W-:Y:S02]  /*85e0*/  LEA.HI.X.SX32 R63, R69, R88, 0x1, P3 ;  /* 0x00000058453f7211 */ /* 0x000fe400018f0eff */
[-C--:B------:R-:W-:Y:S02]  /*85f0*/  LEA R66, P5, R73, R80.reuse, 0x1 ;  /* 0x0000005049427211 */ /* 0x080fe400078a08ff */
[----:B------:R-:W-:Y:S02]  /*8600*/  LEA R70, P3, R77, R80, 0x1 ;  /* 0x000000504d467211 */ /* 0x000fe400078608ff */
[----:B------:R-:W-:Y:S02]  /*8610*/  LEA.HI.X.SX32 R65, R71, R88, 0x1, P4 ;  /* 0x0000005847417211 */ /* 0x000fe400020f0eff */
[----:B---3--:R-:W-:-:S02]  /*8620*/  LEA R60, P6, R67, R80, 0x1 ;  /* 0x00000050433c7211 */ /* 0x008fc400078c08ff */
[----:B------:R-:W-:Y:S02]  /*8630*/  LEA R72, P4, R79, R80, 0x1 ;  /* 0x000000504f487211 */ /* 0x000fe400078808ff */
[----:B------:R-:W-:Y:S02]  /*8640*/  LEA.HI.X.SX32 R61, R67, R88, 0x1, P6 ;  /* 0x00000058433d7211 */ /* 0x000fe400030f0eff */
[----:B------:R-:W-:Y:S02]  /*8650*/  LEA R68, P6, R75, R80, 0x1 ;  /* 0x000000504b447211 */ /* 0x000fe400078c08ff */
[-C--:B------:R-:W-:Y:S02]  /*8660*/  LEA.HI.X.SX32 R67, R73, R88.reuse, 0x1, P5 ;  /* 0x0000005849437211 */ /* 0x080fe400028f0eff */
[-C--:B------:R-:W-:Y:S01]  /*8670*/  LEA.HI.X.SX32 R69, R75, R88.reuse, 0x1, P6 ;  /* 0x000000584b457211 */ /* 0x080fe200030f0eff */
[----:B0-----:R0:W-:Y:S01]  /*8680*/  STG.E.U16 desc[UR14][R6.64], R8 ;  /* 0x0000000806007986 */ /* 0x0011e2000c10150e */
[----:B------:R-:W-:-:S02]  /*8690*/  LEA.HI.X.SX32 R71, R77, R88, 0x1, P3 ;  /* 0x000000584d477211 */ /* 0x000fc400018f0eff */
[-C--:B------:R-:W-:Y:S01]  /*86a0*/  LEA R74, P5, R81, R80.reuse, 0x1 ;  /* 0x00000050514a7211 */ /* 0x080fe200078a08ff */
[----:B------:R3:W-:Y:S01]  /*86b0*/  STG.E.U16 desc[UR14][R20.64], R9 ;  /* 0x0000000914007986 */ /* 0x0007e2000c10150e */
[-C--:B------:R-:W-:Y:S02]  /*86c0*/  LEA R76, P6, R83, R80.reuse, 0x1 ;  /* 0x00000050534c7211 */ /* 0x080fe400078c08ff */
[----:B------:R-:W-:Y:S01]  /*86d0*/  LEA R78, P3, R84, R80, 0x1 ;  /* 0x00000050544e7211 */ /* 0x000fe200078608ff */
[----:B------:R4:W-:Y:S01]  /*86e0*/  STG.E.U16 desc[UR14][R22.64], R10 ;  /* 0x0000000a16007986 */ /* 0x0009e2000c10150e */
[----:B------:R-:W-:Y:S02]  /*86f0*/  LEA.HI.X.SX32 R73, R79, R88, 0x1, P4 ;  /* 0x000000584f497211 */ /* 0x000fe400020f0eff */
[----:B------:R-:W-:Y:S01]  /*8700*/  LEA R80, P4, R85, R80, 0x1 ;  /* 0x0000005055507211 */ /* 0x000fe200078808ff */
[----:B------:R5:W-:Y:S01]  /*8710*/  STG.E.U16 desc[UR14][R24.64], R11 ;  /* 0x0000000b18007986 */ /* 0x000be2000c10150e */
[----:B------:R-:W-:-:S02]  /*8720*/  LEA.HI.X.SX32 R75, R81, R88, 0x1, P5 ;  /* 0x00000058514b7211 */ /* 0x000fc400028f0eff */
[-C--:B------:R-:W-:Y:S02]  /*8730*/  LEA.HI.X.SX32 R79, R84, R88.reuse, 0x1, P3 ;  /* 0x00000058544f7211 */ /* 0x080fe400018f0eff */
[-C--:B------:R-:W-:Y:S02]  /*8740*/  LEA.HI.X.SX32 R81, R85, R88.reuse, 0x1, P4 ;  /* 0x0000005855517211 */ /* 0x080fe400020f0eff */
[----:B------:R-:W1:Y:S01]  /*8750*/  LDS.128 R84, [R86] ;  /* 0x0000000056547984 */ /* 0x000e620000000c00 */
[----:B0-----:R-:W-:Y:S02]  /*8760*/  PRMT R7, R8, 0x7632, R7 ;  /* 0x0000763208077816 */ /* 0x001fe40000000007 */
[----:B---3--:R-:W-:Y:S02]  /*8770*/  PRMT R21, R9, 0x7632, R21 ;  /* 0x0000763209157816 */ /* 0x008fe40000000015 */
[----:B------:R-:W-:Y:S01]  /*8780*/  LEA.HI.X.SX32 R77, R83, R88, 0x1, P6 ;  /* 0x00000058534d7211 */ /* 0x000fe200030f0eff */
[----:B------:R-:W-:Y:S01]  /*8790*/  STG.E.U16 desc[UR14][R26.64], R7 ;  /* 0x000000071a007986 */ /* 0x000fe2000c10150e */
[----:B----4-:R-:W-:-:S02]  /*87a0*/  PRMT R23, R10, 0x7632, R23 ;  /* 0x000076320a177816 */ /* 0x010fc40000000017 */
[----:B------:R-:W-:Y:S01]  /*87b0*/  PRMT R83, R11, 0x7632, R83 ;  /* 0x000076320b537816 */ /* 0x000fe20000000053 */
[----:B------:R1:W-:Y:S01]  /*87c0*/  STG.E.U16 desc[UR14][R28.64], R21 ;  /* 0x000000151c007986 */ /* 0x0003e2000c10150e */
[----:B--2---:R-:W-:Y:S02]  /*87d0*/  PRMT R6, R12, 0x7632, R6 ;  /* 0x000076320c067816 */ /* 0x004fe40000000006 */
[----:B------:R-:W-:Y:S01]  /*87e0*/  PRMT R22, R13, 0x7632, R22 ;  /* 0x000076320d167816 */ /* 0x000fe20000000016 */
[----:B------:R0:W-:Y:S01]  /*87f0*/  STG.E.U16 desc[UR14][R30.64], R23 ;  /* 0x000000171e007986 */ /* 0x0001e2000c10150e */
[----:B------:R-:W-:Y:S02]  /*8800*/  PRMT R8, R14, 0x7632, R8 ;  /* 0x000076320e087816 */ /* 0x000fe40000000008 */
[----:B-----5:R-:W-:Y:S01]  /*8810*/  PRMT R24, R15, 0x7632, R24 ;  /* 0x000076320f187816 */ /* 0x020fe20000000018 */
[----:B------:R2:W-:Y:S01]  /*8820*/  STG.E.U16 desc[UR14][R32.64], R83 ;  /* 0x0000005320007986 */ /* 0x0005e2000c10150e */
[----:B------:R-:W-:-:S02]  /*8830*/  FSEL R2, R2, -INF , P2 ;  /* 0xff80000002027808 */ /* 0x000fc40001000000 */
[----:B------:R-:W-:Y:S01]  /*8840*/  FSEL R82, R82, -INF , P1 ;  /* 0xff80000052527808 */ /* 0x000fe20000800000 */
[----:B------:R-:W-:Y:S01]  /*8850*/  STG.E.U16 desc[UR14][R34.64], R12 ;  /* 0x0000000c22007986 */ /* 0x000fe2000c10150e */
[----:B-1----:R-:W-:-:S03]  /*8860*/  PRMT R29, R16, 0x7632, R29 ;  /* 0x00007632101d7816 */ /* 0x002fc6000000001d */
[----:B------:R1:W-:Y:S01]  /*8870*/  STG.E.U16 desc[UR14][R36.64], R13 ;  /* 0x0000000d24007986 */ /* 0x0003e2000c10150e */
[----:B0-----:R-:W-:Y:S02]  /*8880*/  PRMT R30, R17, 0x7632, R30 ;  /* 0x00007632111e7816 */ /* 0x001fe4000000001e */
[----:B------:R-:W-:Y:S01]  /*8890*/  PRMT R31, R18, 0x7632, R31 ;  /* 0x00007632121f7816 */ /* 0x000fe2000000001f */
[----:B------:R0:W-:Y:S01]  /*88a0*/  STG.E.U16 desc[UR14][R38.64], R14 ;  /* 0x0000000e26007986 */ /* 0x0001e2000c10150e */
[----:B--2---:R-:W-:-:S03]  /*88b0*/  PRMT R32, R19, 0x7632, R32 ;  /* 0x0000763213207816 */ /* 0x004fc60000000020 */
[----:B------:R2:W-:Y:S04]  /*88c0*/  STG.E.U16 desc[UR14][R40.64], R15 ;  /* 0x0000000f28007986 */ /* 0x0005e8000c10150e */
[----:B------:R3:W-:Y:S01]  /*88d0*/  STG.E.U16 desc[UR14][R42.64], R6 ;  /* 0x000000062a007986 */ /* 0x0007e2000c10150e */
[----:B-1----:R-:W-:-:S03]  /*88e0*/  PRMT R37, R84, 0x7632, R37 ;  /* 0x0000763254257816 */ /* 0x002fc60000000025 */
[----:B------:R-:W-:Y:S01]  /*88f0*/  STG.E.U16 desc[UR14][R44.64], R22 ;  /* 0x000000162c007986 */ /* 0x000fe2000c10150e */
[----:B0-----:R-:W-:Y:S02]  /*8900*/  PRMT R38, R85, 0x7632, R38 ;  /* 0x0000763255267816 */ /* 0x001fe40000000026 */
[----:B------:R-:W-:Y:S01]  /*8910*/  PRMT R39, R86, 0x7632, R39 ;  /* 0x0000763256277816 */ /* 0x000fe20000000027 */
[----:B------:R0:W-:Y:S01]  /*8920*/  STG.E.U16 desc[UR14][R46.64], R8 ;  /* 0x000000082e007986 */ /* 0x0001e2000c10150e */
[----:B--2---:R-:W-:-:S03]  /*8930*/  PRMT R40, R87, 0x7632, R40 ;  /* 0x0000763257287816 */ /* 0x004fc60000000028 */
[----:B------:R1:W-:Y:S01]  /*8940*/  STG.E.U16 desc[UR14][R48.64], R24 ;  /* 0x0000001830007986 */ /* 0x0003e2000c10150e */
[----:B---3--:R-:W-:Y:S01]  /*8950*/  SHF.L.U32 R6, R4, 0x1, RZ ;  /* 0x0000000104067819 */ /* 0x008fe200000006ff */
[----:B------:R-:W-:Y:S01]  /*8960*/  FFMA R4, R2, 0.69314718246459960938, R5 ;  /* 0x3f31721802047823 */ /* 0x000fe20000000005 */
[----:B------:R-:W-:Y:S01]  /*8970*/  FFMA R5, R82, 0.69314718246459960938, R3 ;  /* 0x3f31721852057823 */ /* 0x000fe20000000003 */
[----:B------:R1:W-:Y:S01]  /*8980*/  STG.E.U16 desc[UR14][R50.64], R16 ;  /* 0x0000001032007986 */ /* 0x0003e2000c10150e */
[----:B------:R-:W-:Y:S01]  /*8990*/  LOP3.LUT R7, R6, 0xf8, RZ, 0xc0, !PT ;  /* 0x000000f806077812 */ /* 0x000fe200078ec0ff */
[C---:B------:R-:W-:Y:S01]  /*89a0*/  IMAD.HI R6, R120.reuse, 0x4, RZ ;  /* 0x0000000478067827 */ /* 0x040fe200078e02ff */
[----:B------:R-:W-:Y:S01]  /*89b0*/  SHF.L.U32 R3, R120, 0x2, RZ ;  /* 0x0000000278037819 */ /* 0x000fe200000006ff */
[----:B------:R1:W-:Y:S01]  /*89c0*/  STG.E.U16 desc[UR14][R52.64], R17 ;  /* 0x0000001134007986 */ /* 0x0003e2000c10150e */
[----:B0-----:R-:W0:Y:S03]  /*89d0*/  LDC.64 R8, c[0x0][0x230] ;  /* 0x00008c00ff087b82 */ /* 0x001e260000000a00 */
[----:B------:R1:W-:Y:S04]  /*89e0*/  STG.E.U16 desc[UR14][R54.64], R18 ;  /* 0x0000001236007986 */ /* 0x0003e8000c10150e */
[----:B------:R1:W-:Y:S04]  /*89f0*/  STG.E.U16 desc[UR14][R56.64], R19 ;  /* 0x0000001338007986 */ /* 0x0003e8000c10150e */
[----:B------:R1:W-:Y:S04]  /*8a00*/  STG.E.U16 desc[UR14][R58.64], R29 ;  /* 0x0000001d3a007986 */ /* 0x0003e8000c10150e */
[----:B------:R1:W-:Y:S04]  /*8a10*/  STG.E.U16 desc[UR14][R60.64], R30 ;  /* 0x0000001e3c007986 */ /* 0x0003e8000c10150e */
[----:B------:R1:W-:Y:S04]  /*8a20*/  STG.E.U16 desc[UR14][R62.64], R31 ;  /* 0x0000001f3e007986 */ /* 0x0003e8000c10150e */
[----:B------:R1:W-:Y:S01]  /*8a30*/  STG.E.U16 desc[UR14][R64.64], R32 ;  /* 0x0000002040007986 */ /* 0x0003e2000c10150e */
[----:B0-----:R-:W-:-:S03]  /*8a40*/  IADD3 R2, P1, P2, R3, UR6, R8 ;  /* 0x0000000603027c10 */ /* 0x001fc6000fa3e008 */
[----:B------:R1:W-:Y:S01]  /*8a50*/  STG.E.U16 desc[UR14][R66.64], R84 ;  /* 0x0000005442007986 */ /* 0x0003e2000c10150e */
[----:B------:R-:W-:-:S03]  /*8a60*/  IADD3.X R3, R6, UR5, R9, P1, P2 ;  /* 0x0000000506037c10 */ /* 0x000fc60008fe4409 */
[----:B------:R1:W-:Y:S04]  /*8a70*/  STG.E.U16 desc[UR14][R68.64], R85 ;  /* 0x0000005544007986 */ /* 0x0003e8000c10150e */
[----:B------:R1:W-:Y:S04]  /*8a80*/  STG.E.U16 desc[UR14][R70.64], R86 ;  /* 0x0000005646007986 */ /* 0x0003e8000c10150e */
[----:B------:R1:W-:Y:S04]  /*8a90*/  STG.E.U16 desc[UR14][R72.64], R87 ;  /* 0x0000005748007986 */ /* 0x0003e8000c10150e */
[----:B------:R1:W-:Y:S04]  /*8aa0*/  STG.E.U16 desc[UR14][R74.64], R37 ;  /* 0x000000254a007986 */ /* 0x0003e8000c10150e */
[----:B------:R1:W-:Y:S04]  /*8ab0*/  STG.E.U16 desc[UR14][R76.64], R38 ;  /* 0x000000264c007986 */ /* 0x0003e8000c10150e */
[----:B------:R1:W-:Y:S04]  /*8ac0*/  STG.E.U16 desc[UR14][R78.64], R39 ;  /* 0x000000274e007986 */ /* 0x0003e8000c10150e */
[----:B------:R1:W-:Y:S01]  /*8ad0*/  STG.E.U16 desc[UR14][R80.64], R40 ;  /* 0x0000002850007986 */ /* 0x0003e2000c10150e */
[----:B------:R-:W-:Y:S06]  /*8ae0*/  BAR.SYNC.DEFER_BLOCKING 0x0 ;  /* 0x0000000000007b1d */ /* 0x000fec0000010000 */
[----:B------:R1:W-:Y:S02]  /*8af0*/  STS.64 [R7+UR12], R4 ;  /* 0x0000000407007988 */ /* 0x0003e40008000a0c */
[----:B------:R-:W-:Y:S06]  /*8b00*/  BAR.SYNC.DEFER_BLOCKING 0x0 ;  /* 0x0000000000007b1d */ /* 0x000fec0000010000 */
[----:B------:R-:W-:Y:S05]  /*8b10*/  @P0 EXIT ;  /* 0x000000000000094d */ /* 0x000fea0003800000 */
[----:B-1----:R-:W0:Y:S04]  /*8b20*/  LDS R5, [R0] ;  /* 0x0000000000057984 */ /* 0x002e280000000800 */
[----:B0-----:R-:W-:Y:S01]  /*8b30*/  STG.E desc[UR14][R2.64], R5 ;  /* 0x0000000502007986 */ /* 0x001fe2000c10190e */
[----:B------:R-:W-:Y:S05]  /*8b40*/  EXIT ;  /* 0x000000000000794d */ /* 0x000fea0003800000 */
.L_x_2:
[----:B------:R-:W-:-:S00]  /*8b50*/  BRA `(.L_x_2) ;  /* 0xfffffffc00fc7947 */ /* 0x000fc0000383ffff */
[----:B------:R-:W-:-:S00]  /*8b60*/  NOP ;  /* 0x0000000000007918 */ /* 0x000fc00000000000 */
        /* <DEDUP_REMOVED lines=9> */
.L_x_3:


//--------------------- .nv.global.init           --------------------------
	.section	.nv.global.init,"aw",@progbits
.nv.global.init:
	.type		_$_str,@object
	.size		_$_str,(.L_0 - _$_str)
_$_str:
        /*0000*/ 	.byte	0x5f, 0x5f, 0x43, 0x55, 0x44, 0x41, 0x5f, 0x46, 0x54, 0x5a, 0x00
.L_0:


//--------------------- .nv.shared.attn_fwd       --------------------------
	.section	.nv.shared.attn_fwd,"aw",@nobits
	.sectionflags	@""
	.align	16
	.zero		1024


//--------------------- .nv.shared.reserved.0     --------------------------
	.section	.nv.shared.reserved.0,"aw",@nobits
	.weak		__nv_reservedSMEM_offset_0_alias
	.size		__nv_reservedSMEM_offset_0_alias, 0, 0
	.other		__nv_reservedSMEM_offset_0_alias,@"STO_CUDA_RESERVED_SHARED STV_DEFAULT"
__nv_reservedSMEM_offset_0_alias:
	.zero		0


//--------------------- .nv.constant0.attn_fwd    --------------------------
	.section	.nv.constant0.attn_fwd,"a",@progbits
	.sectionflags	@""
	.align	4
.nv.constant0.attn_fwd:
	.zero		664


//--------------------- SYMBOLS --------------------------

	.type		.nv.reservedSmem.offset0,@object
	.size		.nv.reservedSmem.offset0,0x4
